// auto-generated by cutlass_sweep.gemm — config: {"arch": "sm_90", "cluster_m": 1, "cluster_n": 1, "dtype": "bf16", "dtype_b": "bf16", "layout": "nt", "stages": 0, "tile_k": 128, "tile_m": 128, "tile_n": 80}
#include "cutlass/cutlass.h"
#include "cutlass/gemm/collective/collective_builder.hpp"
#include "cutlass/gemm/device/gemm_universal_adapter.h"
#include "cutlass/gemm/kernel/gemm_universal.hpp"
#include "cutlass/epilogue/collective/collective_builder.hpp"

using ElemA = cutlass::bfloat16_t;
using ElemB = cutlass::bfloat16_t;
using ElemCD = cutlass::bfloat16_t;
using Acc  = float;
using TileShape    = cute::Shape<cute::_128, cute::_80, cute::_128>;
using ClusterShape = cute::Shape<cute::_1, cute::_1, cute::_1>;

using CollectiveEpilogue = typename cutlass::epilogue::collective::CollectiveBuilder<
    cutlass::arch::Sm90, cutlass::arch::OpClassTensorOp,
    TileShape, ClusterShape,
    cutlass::epilogue::collective::EpilogueTileAuto,
    Acc, Acc,
    ElemCD, cutlass::layout::RowMajor, 128 / cutlass::sizeof_bits<ElemCD>::value,
    ElemCD, cutlass::layout::RowMajor, 128 / cutlass::sizeof_bits<ElemCD>::value,
    cutlass::epilogue::collective::EpilogueScheduleAuto
  >::CollectiveOp;

using CollectiveMainloop = typename cutlass::gemm::collective::CollectiveBuilder<
    cutlass::arch::Sm90, cutlass::arch::OpClassTensorOp,
    ElemA, cutlass::layout::RowMajor, 128 / cutlass::sizeof_bits<ElemA>::value,
    ElemB, cutlass::layout::ColumnMajor, 128 / cutlass::sizeof_bits<ElemB>::value,
    Acc,
    TileShape, ClusterShape,
    cutlass::gemm::collective::StageCountAutoCarveout<static_cast<int>(sizeof(typename CollectiveEpilogue::SharedStorage))>,
    cutlass::gemm::collective::KernelScheduleAuto
  >::CollectiveOp;

using GemmKernel = cutlass::gemm::kernel::GemmUniversal<
    cute::Shape<int,int,int,int>,
    CollectiveMainloop,
    CollectiveEpilogue
>;
using Gemm = cutlass::gemm::device::GemmUniversalAdapter<GemmKernel>;

// Force the device kernel symbol into the cubin without needing a host main.
auto* _anchor = &cutlass::device_kernel<GemmKernel>;


// ===== COMPILED SASS (sm_90a) =====

	.target	sm_90a

	.elftype	@"ET_EXEC"


//--------------------- .note.nv.tkinfo           --------------------------
	.section	.note.nv.tkinfo,"",@"SHT_NOTE"
	.sectionflags	@"SHF_NOTE_NV_TKINFO"
	.tkinfo
        /*0018*/ 	.word	0x00000002
        /*0030*/ 	.string	""
        /*0030*/ 	.string	"ptxas"
        /*0030*/ 	.string	"Cuda compilation tools, release 13.0, V13.0.88"
        /*0030*/ 	.string	"Build cuda_13.0.r13.0/compiler.36424714_0"
        /*0030*/ 	.string	"-arch sm_90a -m 64 "



//--------------------- .note.nv.cuinfo           --------------------------
	.section	.note.nv.cuinfo,"",@"SHT_NOTE"
	.sectionflags	@"SHF_NOTE_NV_CUINFO"
        /*0018*/ 	.short	0x0002
        /*001a*/ 	.short	0x005a
        /*001c*/ 	.short	0x0082
	.zero		2


//--------------------- .nv.info                  --------------------------
	.section	.nv.info,"",@"SHT_CUDA_INFO"
	.align	4


	//----- nvinfo : EIATTR_REGCOUNT
	.align		4
        /*0000*/ 	.byte	0x04, 0x2f
        /*0002*/ 	.short	(.L_15 - .L_14)
	.align		4
.L_14:
        /*0004*/ 	.word	index@(_ZN7cutlass13device_kernelINS_4gemm6kernel13GemmUniversalIN4cute5tupleIJiiiiEEENS1_10collective13CollectiveMmaINS1_34MainloopSm90TmaGmmaWarpSpecializedILi4ENS5_IJNS4_1CILi1EEESB_SB_EEENS1_35KernelTmaWarpSpecializedCooperativeEEENS5_IJNSA_ILi128EEENSA_ILi80EEESF_EEENS_10bfloat16_tENS5_IJlSB_lEEESI_SJ_NS4_8TiledMMAINS4_8MMA_AtomIJNS4_4SM904GMMA27MMA_64x16x16_F32BF16BF16_SSILNSN_5MajorE0ELSP_0ELNSN_7ScaleInE1ELSQ_1EEEEEENS4_6LayoutINS5_IJNSA_ILi2EEESB_SB_EEENS5_IJSB_NSA_ILi0EEESW_EEEEENS5_IJNS4_10UnderscoreESZ_SZ_EEEEENS4_13SM90_TMA_LOADENS4_14ComposedLayoutINS4_7SwizzleILi3ELi4ELi3EEENS4_18smem_ptr_flag_bitsILi16EEENST_INS5_IJNSA_ILi8EEENSA_ILi64EEEEEENS5_IJS19_SB_EEEEEEEvNS4_8identityES12_S1D_vS1E_EENS_8epilogue10collective6detail29Sm90TmaWarpSpecializedAdapterINS1H_15DefaultEpilogueISI_SJ_SJ_NS1G_6thread17LinearCombinationISI_Li1EffLNS1L_9ScaleType4KindE0ELNS_15FloatRoundStyleE2ESI_EENS1_15EpilogueDefaultEEEEEvvEEEEvNT_6ParamsE)
        /*0008*/ 	.word	0x000000a8


	//----- nvinfo : EIATTR_FRAME_SIZE
	.align		4
.L_15:
        /*000c*/ 	.byte	0x04, 0x11
        /*000e*/ 	.short	(.L_17 - .L_16)
	.align		4
.L_16:
        /*0010*/ 	.word	index@(_ZN7cutlass13device_kernelINS_4gemm6kernel13GemmUniversalIN4cute5tupleIJiiiiEEENS1_10collective13CollectiveMmaINS1_34MainloopSm90TmaGmmaWarpSpecializedILi4ENS5_IJNS4_1CILi1EEESB_SB_EEENS1_35KernelTmaWarpSpecializedCooperativeEEENS5_IJNSA_ILi128EEENSA_ILi80EEESF_EEENS_10bfloat16_tENS5_IJlSB_lEEESI_SJ_NS4_8TiledMMAINS4_8MMA_AtomIJNS4_4SM904GMMA27MMA_64x16x16_F32BF16BF16_SSILNSN_5MajorE0ELSP_0ELNSN_7ScaleInE1ELSQ_1EEEEEENS4_6LayoutINS5_IJNSA_ILi2EEESB_SB_EEENS5_IJSB_NSA_ILi0EEESW_EEEEENS5_IJNS4_10UnderscoreESZ_SZ_EEEEENS4_13SM90_TMA_LOADENS4_14ComposedLayoutINS4_7SwizzleILi3ELi4ELi3EEENS4_18smem_ptr_flag_bitsILi16EEENST_INS5_IJNSA_ILi8EEENSA_ILi64EEEEEENS5_IJS19_SB_EEEEEEEvNS4_8identityES12_S1D_vS1E_EENS_8epilogue10collective6detail29Sm90TmaWarpSpecializedAdapterINS1H_15DefaultEpilogueISI_SJ_SJ_NS1G_6thread17LinearCombinationISI_Li1EffLNS1L_9ScaleType4KindE0ELNS_15FloatRoundStyleE2ESI_EENS1_15EpilogueDefaultEEEEEvvEEEEvNT_6ParamsE)
        /*0014*/ 	.word	0x00000000


	//----- nvinfo : EIATTR_MIN_STACK_SIZE
	.align		4
.L_17:
        /*0018*/ 	.byte	0x04, 0x12
        /*001a*/ 	.short	(.L_19 - .L_18)
	.align		4
.L_18:
        /*001c*/ 	.word	index@(_ZN7cutlass13device_kernelINS_4gemm6kernel13GemmUniversalIN4cute5tupleIJiiiiEEENS1_10collective13CollectiveMmaINS1_34MainloopSm90TmaGmmaWarpSpecializedILi4ENS5_IJNS4_1CILi1EEESB_SB_EEENS1_35KernelTmaWarpSpecializedCooperativeEEENS5_IJNSA_ILi128EEENSA_ILi80EEESF_EEENS_10bfloat16_tENS5_IJlSB_lEEESI_SJ_NS4_8TiledMMAINS4_8MMA_AtomIJNS4_4SM904GMMA27MMA_64x16x16_F32BF16BF16_SSILNSN_5MajorE0ELSP_0ELNSN_7ScaleInE1ELSQ_1EEEEEENS4_6LayoutINS5_IJNSA_ILi2EEESB_SB_EEENS5_IJSB_NSA_ILi0EEESW_EEEEENS5_IJNS4_10UnderscoreESZ_SZ_EEEEENS4_13SM90_TMA_LOADENS4_14ComposedLayoutINS4_7SwizzleILi3ELi4ELi3EEENS4_18smem_ptr_flag_bitsILi16EEENST_INS5_IJNSA_ILi8EEENSA_ILi64EEEEEENS5_IJS19_SB_EEEEEEEvNS4_8identityES12_S1D_vS1E_EENS_8epilogue10collective6detail29Sm90TmaWarpSpecializedAdapterINS1H_15DefaultEpilogueISI_SJ_SJ_NS1G_6thread17LinearCombinationISI_Li1EffLNS1L_9ScaleType4KindE0ELNS_15FloatRoundStyleE2ESI_EENS1_15EpilogueDefaultEEEEEvvEEEEvNT_6ParamsE)
        /*0020*/ 	.word	0x00000000
.L_19:


//--------------------- .nv.compat                --------------------------
	.section	.nv.compat,"",@"SHT_CUDA_COMPAT_INFO"
	.align	4
        /*0000*/ 	.byte	0x02, 0x09, 0x01, 0x00, 0x02, 0x02, 0x04, 0x00, 0x02, 0x05, 0x05, 0x00, 0x03, 0x07, 0x01, 0x01
        /*0010*/ 	.byte	0x02, 0x03, 0x01, 0x00, 0x02, 0x06, 0x01, 0x00, 0x04, 0x0b, 0x08, 0x00, 0x00, 0x00, 0x00, 0x00
        /*0020*/ 	.byte	0x00, 0x00, 0x00, 0x00


//--------------------- .nv.info._ZN7cutlass13device_kernelINS_4gemm6kernel13GemmUniversalIN4cute5tupleIJiiiiEEENS1_10collective13CollectiveMmaINS1_34MainloopSm90TmaGmmaWarpSpecializedILi4ENS5_IJNS4_1CILi1EEESB_SB_EEENS1_35KernelTmaWarpSpecializedCooperativeEEENS5_IJNSA_ILi128EEENSA_ILi80EEESF_EEENS_10bfloat16_tENS5_IJlSB_lEEESI_SJ_NS4_8TiledMMAINS4_8MMA_AtomIJNS4_4SM904GMMA27MMA_64x16x16_F32BF16BF16_SSILNSN_5MajorE0ELSP_0ELNSN_7ScaleInE1ELSQ_1EEEEEENS4_6LayoutINS5_IJNSA_ILi2EEESB_SB_EEENS5_IJSB_NSA_ILi0EEESW_EEEEENS5_IJNS4_10UnderscoreESZ_SZ_EEEEENS4_13SM90_TMA_LOADENS4_14ComposedLayoutINS4_7SwizzleILi3ELi4ELi3EEENS4_18smem_ptr_flag_bitsILi16EEENST_INS5_IJNSA_ILi8EEENSA_ILi64EEEEEENS5_IJS19_SB_EEEEEEEvNS4_8identityES12_S1D_vS1E_EENS_8epilogue10collective6detail29Sm90TmaWarpSpecializedAdapterINS1H_15DefaultEpilogueISI_SJ_SJ_NS1G_6thread17LinearCombinationISI_Li1EffLNS1L_9ScaleType4KindE0ELNS_15FloatRoundStyleE2ESI_EENS1_15EpilogueDefaultEEEEEvvEEEEvNT_6ParamsE --------------------------
	.section	.nv.info._ZN7cutlass13device_kernelINS_4gemm6kernel13GemmUniversalIN4cute5tupleIJiiiiEEENS1_10collective13CollectiveMmaINS1_34MainloopSm90TmaGmmaWarpSpecializedILi4ENS5_IJNS4_1CILi1EEESB_SB_EEENS1_35KernelTmaWarpSpecializedCooperativeEEENS5_IJNSA_ILi128EEENSA_ILi80EEESF_EEENS_10bfloat16_tENS5_IJlSB_lEEESI_SJ_NS4_8TiledMMAINS4_8MMA_AtomIJNS4_4SM904GMMA27MMA_64x16x16_F32BF16BF16_SSILNSN_5MajorE0ELSP_0ELNSN_7ScaleInE1ELSQ_1EEEEEENS4_6LayoutINS5_IJNSA_ILi2EEESB_SB_EEENS5_IJSB_NSA_ILi0EEESW_EEEEENS5_IJNS4_10UnderscoreESZ_SZ_EEEEENS4_13SM90_TMA_LOADENS4_14ComposedLayoutINS4_7SwizzleILi3ELi4ELi3EEENS4_18smem_ptr_flag_bitsILi16EEENST_INS5_IJNSA_ILi8EEENSA_ILi64EEEEEENS5_IJS19_SB_EEEEEEEvNS4_8identityES12_S1D_vS1E_EENS_8epilogue10collective6detail29Sm90TmaWarpSpecializedAdapterINS1H_15DefaultEpilogueISI_SJ_SJ_NS1G_6thread17LinearCombinationISI_Li1EffLNS1L_9ScaleType4KindE0ELNS_15FloatRoundStyleE2ESI_EENS1_15EpilogueDefaultEEEEEvvEEEEvNT_6ParamsE,"",@"SHT_CUDA_INFO"
	.sectionflags	@""
	.align	4


	//----- nvinfo : EIATTR_CUDA_API_VERSION
	.align		4
        /*0000*/ 	.byte	0x04, 0x37
        /*0002*/ 	.short	(.L_21 - .L_20)
.L_20:
        /*0004*/ 	.word	0x00000082


	//----- nvinfo : EIATTR_KPARAM_INFO
	.align		4
.L_21:
        /*0008*/ 	.byte	0x04, 0x17
        /*000a*/ 	.short	(.L_23 - .L_22)
.L_22:
        /*000c*/ 	.word	0x00000000
        /*0010*/ 	.short	0x0000
        /*0012*/ 	.short	0x0070
        /*0014*/ 	.byte	0x00, 0xf0, 0x01, 0x10


	//----- nvinfo : EIATTR_SPARSE_MMA_MASK
	.align		4
.L_23:
        /*0018*/ 	.byte	0x03, 0x50
        /*001a*/ 	.short	0x0000


	//----- nvinfo : EIATTR_MAXREG_COUNT
	.align		4
        /*001c*/ 	.byte	0x03, 0x1b
        /*001e*/ 	.short	0x00a8


	//----- nvinfo : EIATTR_NUM_BARRIERS
	.align		4
        /*0020*/ 	.byte	0x02, 0x4c
        /*0022*/ 	.byte	0x01
	.zero		1


	//----- nvinfo : EIATTR_EXTERNS
	.align		4
        /*0024*/ 	.byte	0x04, 0x0f
        /*0026*/ 	.short	(.L_25 - .L_24)


	//   ....[0]....
	.align		4
.L_24:
        /*0028*/ 	.word	index@(__assertfail)


	//----- nvinfo : EIATTR_MERCURY_ISA_VERSION
	.align		4
.L_25:
        /*002c*/ 	.byte	0x03, 0x5f
        /*002e*/ 	.short	0x0101


	//----- nvinfo : EIATTR_INT_WARP_WIDE_INSTR_OFFSETS
	.align		4
        /*0030*/ 	.byte	0x04, 0x31
        /*0032*/ 	.short	(.L_27 - .L_26)


	//   ....[0]....
.L_26:
        /*0034*/ 	.word	0x000003b0


	//   ....[1]....
        /*0038*/ 	.word	0x000003e0


	//   ....[2]....
        /*003c*/ 	.word	0x000004c0


	//----- nvinfo : EIATTR_COOP_GROUP_MASK_REGIDS
	.align		4
.L_27:
        /*0040*/ 	.byte	0x04, 0x29
        /*0042*/ 	.short	(.L_29 - .L_28)


	//   ....[0]....
.L_28:
        /*0044*/ 	.word	0xffffffff


	//   ....[1]....
        /*0048*/ 	.word	0xffffffff


	//   ....[2]....
        /*004c*/ 	.word	0xffffffff


	//   ....[3]....
        /*0050*/ 	.word	0xffffffff


	//   ....[4]....
        /*0054*/ 	.word	0xffffffff


	//----- nvinfo : EIATTR_COOP_GROUP_INSTR_OFFSETS
	.align		4
.L_29:
        /*0058*/ 	.byte	0x04, 0x28
        /*005a*/ 	.short	(.L_31 - .L_30)


	//   ....[0]....
.L_30:
        /*005c*/ 	.word	0x00000060


	//   ....[1]....
        /*0060*/ 	.word	0x00000070


	//   ....[2]....
        /*0064*/ 	.word	0x00000130


	//   ....[3]....
        /*0068*/ 	.word	0x000002c0


	//   ....[4]....
        /*006c*/ 	.word	0x00000f70


	//----- nvinfo : EIATTR_REG_RECONFIG
	.align		4
.L_31:
        /*0070*/ 	.byte	0x01, 0x54
	.zero		2


	//----- nvinfo : EIATTR_SYSCALL_OFFSETS
	.align		4
        /*0074*/ 	.byte	0x04, 0x46
        /*0076*/ 	.short	(.L_33 - .L_32)


	//   ....[0]....
.L_32:
        /*0078*/ 	.word	0x00001130


	//----- nvinfo : EIATTR_MBARRIER_INSTR_OFFSETS
	.align		4
.L_33:
        /*007c*/ 	.byte	0x04, 0x39
        /*007e*/ 	.short	(.L_35 - .L_34)


	//   ....[0]....
.L_34:
        /*0080*/ 	.word	0x00000230
        /*0084*/ 	.word	0x000000ff
        /*0088*/ 	.word	0x00000000
        /*008c*/ 	.short	0x0100
        /*008e*/ 	.byte	0x08
	.zero		1


	//   ....[1]....
        /*0090*/ 	.word	0x00000240
        /*0094*/ 	.word	0x000000ff
        /*0098*/ 	.word	0x00000020
        /*009c*/ 	.short	0x0100
        /*009e*/ 	.byte	0x08
	.zero		1


	//   ....[2]....
        /*00a0*/ 	.word	0x00000250
        /*00a4*/ 	.word	0x000000ff
        /*00a8*/ 	.word	0x00000008
        /*00ac*/ 	.short	0x0100
        /*00ae*/ 	.byte	0x08
	.zero		1


	//   ....[3]....
        /*00b0*/ 	.word	0x00000260
        /*00b4*/ 	.word	0x000000ff
        /*00b8*/ 	.word	0x00000028
        /*00bc*/ 	.short	0x0100
        /*00be*/ 	.byte	0x08
	.zero		1


	//   ....[4]....
        /*00c0*/ 	.word	0x00000270
        /*00c4*/ 	.word	0x000000ff
        /*00c8*/ 	.word	0x00000010
        /*00cc*/ 	.short	0x0100
        /*00ce*/ 	.byte	0x08
	.zero		1


	//   ....[5]....
        /*00d0*/ 	.word	0x00000280
        /*00d4*/ 	.word	0x000000ff
        /*00d8*/ 	.word	0x00000030
        /*00dc*/ 	.short	0x0100
        /*00de*/ 	.byte	0x08
	.zero		1


	//   ....[6]....
        /*00e0*/ 	.word	0x00000290
        /*00e4*/ 	.word	0x000000ff
        /*00e8*/ 	.word	0x00000018
        /*00ec*/ 	.short	0x0100
        /*00ee*/ 	.byte	0x08
	.zero		1


	//   ....[7]....
        /*00f0*/ 	.word	0x000002a0
        /*00f4*/ 	.word	0x000000ff
        /*00f8*/ 	.word	0x00000038
        /*00fc*/ 	.short	0x0100
        /*00fe*/ 	.byte	0x08
	.zero		1


	//   ....[8]....
        /*0100*/ 	.word	0x00000530
        /*0104*/ 	.word	0x000000ff
        /*0108*/ 	.word	0x00000050
        /*010c*/ 	.short	0x0100
        /*010e*/ 	.byte	0x06
	.zero		1


	//   ....[9]....
        /*0110*/ 	.word	0x00000590
        /*0114*/ 	.word	0x000000ff
        /*0118*/ 	.word	0x00000058
        /*011c*/ 	.short	0x0100
        /*011e*/ 	.byte	0x06
	.zero		1


	//   ....[10]....
        /*0120*/ 	.word	0x000011b0
        /*0124*/ 	.word	0x00000003
        /*0128*/ 	.word	0x00000000
        /*012c*/ 	.short	0x010a
        /*012e*/ 	.byte	0x3f
	.zero		1


	//   ....[11]....
        /*0130*/ 	.word	0x000011f0
        /*0134*/ 	.word	0x00000003
        /*0138*/ 	.word	0x00000000
        /*013c*/ 	.short	0x010a
        /*013e*/ 	.byte	0x3f
	.zero		1


	//   ....[12]....
        /*0140*/ 	.word	0x00002410
        /*0144*/ 	.word	0x000000ff
        /*0148*/ 	.word	0x00000000
        /*014c*/ 	.short	0x010a
        /*014e*/ 	.byte	0x09
	.zero		1


	//   ....[13]....
        /*0150*/ 	.word	0x00002450
        /*0154*/ 	.word	0x000000ff
        /*0158*/ 	.word	0x00000000
        /*015c*/ 	.short	0x010a
        /*015e*/ 	.byte	0x09
	.zero		1


	//   ....[14]....
        /*0160*/ 	.word	0x000034d0
        /*0164*/ 	.word	0x000000ff
        /*0168*/ 	.word	0x00000000
        /*016c*/ 	.short	0x0101
        /*016e*/ 	.byte	0x08
	.zero		1


	//   ....[15]....
        /*0170*/ 	.word	0x000036b0
        /*0174*/ 	.word	0x000000ff
        /*0178*/ 	.word	0x00000000
        /*017c*/ 	.short	0x0101
        /*017e*/ 	.byte	0x04
	.zero		1


	//   ....[16]....
        /*0180*/ 	.word	0x00007560
        /*0184*/ 	.word	0x0000000c
        /*0188*/ 	.word	0x00000020
        /*018c*/ 	.short	0x010a
        /*018e*/ 	.byte	0x3f
	.zero		1


	//   ....[17]....
        /*0190*/ 	.word	0x000079e0
        /*0194*/ 	.word	0x00000005
        /*0198*/ 	.word	0x00000058
        /*019c*/ 	.short	0x0101
        /*019e*/ 	.byte	0x3f
	.zero		1


	//   ....[18]....
        /*01a0*/ 	.word	0x000080e0
        /*01a4*/ 	.word	0x00000007
        /*01a8*/ 	.word	0x00000000
        /*01ac*/ 	.short	0x010a
        /*01ae*/ 	.byte	0x3f
	.zero		1


	//   ....[19]....
        /*01b0*/ 	.word	0x00008160
        /*01b4*/ 	.word	0x00000006
        /*01b8*/ 	.word	0x00000000
        /*01bc*/ 	.short	0x010a
        /*01be*/ 	.byte	0x3f
	.zero		1


	//   ....[20]....
        /*01c0*/ 	.word	0x000081f0
        /*01c4*/ 	.word	0x00000007
        /*01c8*/ 	.word	0x00000000
        /*01cc*/ 	.short	0x010a
        /*01ce*/ 	.byte	0x3f
	.zero		1


	//   ....[21]....
        /*01d0*/ 	.word	0x00008280
        /*01d4*/ 	.word	0x00000005
        /*01d8*/ 	.word	0x00000000
        /*01dc*/ 	.short	0x010a
        /*01de*/ 	.byte	0x3f
	.zero		1


	//   ....[22]....
        /*01e0*/ 	.word	0x000082e0
        /*01e4*/ 	.word	0x00000003
        /*01e8*/ 	.word	0x00000000
        /*01ec*/ 	.short	0x010a
        /*01ee*/ 	.byte	0x3f
	.zero		1


	//   ....[23]....
        /*01f0*/ 	.word	0x00008340
        /*01f4*/ 	.word	0x00000004
        /*01f8*/ 	.word	0x00000000
        /*01fc*/ 	.short	0x010a
        /*01fe*/ 	.byte	0x3f
	.zero		1


	//   ....[24]....
        /*0200*/ 	.word	0x00008410
        /*0204*/ 	.word	0x0000000c
        /*0208*/ 	.word	0x00000020
        /*020c*/ 	.short	0x010a
        /*020e*/ 	.byte	0x3f
	.zero		1


	//   ....[25]....
        /*0210*/ 	.word	0x000084e0
        /*0214*/ 	.word	0x00000007
        /*0218*/ 	.word	0x00000000
        /*021c*/ 	.short	0x010a
        /*021e*/ 	.byte	0x3f
	.zero		1


	//   ....[26]....
        /*0220*/ 	.word	0x00008530
        /*0224*/ 	.word	0x00000006
        /*0228*/ 	.word	0x00000000
        /*022c*/ 	.short	0x010a
        /*022e*/ 	.byte	0x3f
	.zero		1


	//   ....[27]....
        /*0230*/ 	.word	0x00008580
        /*0234*/ 	.word	0x00000007
        /*0238*/ 	.word	0x00000000
        /*023c*/ 	.short	0x010a
        /*023e*/ 	.byte	0x3f
	.zero		1


	//----- nvinfo : EIATTR_NUM_MBARRIERS
	.align		4
.L_35:
        /*0240*/ 	.byte	0x03, 0x38
        /*0242*/ 	.short	0x000a


	//----- nvinfo : EIATTR_EXIT_INSTR_OFFSETS
	.align		4
        /*0244*/ 	.byte	0x04, 0x1c
        /*0246*/ 	.short	(.L_37 - .L_36)


	//   ....[0]....
.L_36:
        /*0248*/ 	.word	0x000005e0


	//   ....[1]....
        /*024c*/ 	.word	0x00000ea0


	//   ....[2]....
        /*0250*/ 	.word	0x00006bd0


	//   ....[3]....
        /*0254*/ 	.word	0x00007200


	//   ....[4]....
        /*0258*/ 	.word	0x000082d0


	//----- nvinfo : EIATTR_MAX_THREADS
	.align		4
.L_37:
        /*025c*/ 	.byte	0x04, 0x05
        /*025e*/ 	.short	(.L_39 - .L_38)
.L_38:
        /*0260*/ 	.word	0x00000180
        /*0264*/ 	.word	0x00000001
        /*0268*/ 	.word	0x00000001


	//----- nvinfo : EIATTR_CRS_STACK_SIZE
	.align		4
.L_39:
        /*026c*/ 	.byte	0x04, 0x1e
        /*026e*/ 	.short	(.L_41 - .L_40)
.L_40:
        /*0270*/ 	.word	0x00000000


	//----- nvinfo : EIATTR_CBANK_PARAM_SIZE
	.align		4
.L_41:
        /*0274*/ 	.byte	0x03, 0x19
        /*0276*/ 	.short	0x0470


	//----- nvinfo : EIATTR_PARAM_CBANK
	.align		4
        /*0278*/ 	.byte	0x04, 0x0a
        /*027a*/ 	.short	(.L_43 - .L_42)
	.align		4
.L_42:
        /*027c*/ 	.word	index@(.nv.constant0._ZN7cutlass13device_kernelINS_4gemm6kernel13GemmUniversalIN4cute5tupleIJiiiiEEENS1_10collective13CollectiveMmaINS1_34MainloopSm90TmaGmmaWarpSpecializedILi4ENS5_IJNS4_1CILi1EEESB_SB_EEENS1_35KernelTmaWarpSpecializedCooperativeEEENS5_IJNSA_ILi128EEENSA_ILi80EEESF_EEENS_10bfloat16_tENS5_IJlSB_lEEESI_SJ_NS4_8TiledMMAINS4_8MMA_AtomIJNS4_4SM904GMMA27MMA_64x16x16_F32BF16BF16_SSILNSN_5MajorE0ELSP_0ELNSN_7ScaleInE1ELSQ_1EEEEEENS4_6LayoutINS5_IJNSA_ILi2EEESB_SB_EEENS5_IJSB_NSA_ILi0EEESW_EEEEENS5_IJNS4_10UnderscoreESZ_SZ_EEEEENS4_13SM90_TMA_LOADENS4_14ComposedLayoutINS4_7SwizzleILi3ELi4ELi3EEENS4_18smem_ptr_flag_bitsILi16EEENST_INS5_IJNSA_ILi8EEENSA_ILi64EEEEEENS5_IJS19_SB_EEEEEEEvNS4_8identityES12_S1D_vS1E_EENS_8epilogue10collective6detail29Sm90TmaWarpSpecializedAdapterINS1H_15DefaultEpilogueISI_SJ_SJ_NS1G_6thread17LinearCombinationISI_Li1EffLNS1L_9ScaleType4KindE0ELNS_15FloatRoundStyleE2ESI_EENS1_15EpilogueDefaultEEEEEvvEEEEvNT_6ParamsE)
        /*0280*/ 	.short	0x0210
        /*0282*/ 	.short	0x0470


	//----- nvinfo : EIATTR_SW_WAR
	.align		4
.L_43:
        /*0284*/ 	.byte	0x04, 0x36
        /*0286*/ 	.short	(.L_45 - .L_44)
.L_44:
        /*0288*/ 	.word	0x00000008
.L_45:


//--------------------- .nv.callgraph             --------------------------
	.section	.nv.callgraph,"",@"SHT_CUDA_CALLGRAPH"
	.align	4
	.sectionentsize	8
	.align		4
        /*0000*/ 	.word	0x00000000
	.align		4
        /*0004*/ 	.word	0xffffffff
	.align		4
        /*0008*/ 	.word	index@(_ZN7cutlass13device_kernelINS_4gemm6kernel13GemmUniversalIN4cute5tupleIJiiiiEEENS1_10collective13CollectiveMmaINS1_34MainloopSm90TmaGmmaWarpSpecializedILi4ENS5_IJNS4_1CILi1EEESB_SB_EEENS1_35KernelTmaWarpSpecializedCooperativeEEENS5_IJNSA_ILi128EEENSA_ILi80EEESF_EEENS_10bfloat16_tENS5_IJlSB_lEEESI_SJ_NS4_8TiledMMAINS4_8MMA_AtomIJNS4_4SM904GMMA27MMA_64x16x16_F32BF16BF16_SSILNSN_5MajorE0ELSP_0ELNSN_7ScaleInE1ELSQ_1EEEEEENS4_6LayoutINS5_IJNSA_ILi2EEESB_SB_EEENS5_IJSB_NSA_ILi0EEESW_EEEEENS5_IJNS4_10UnderscoreESZ_SZ_EEEEENS4_13SM90_TMA_LOADENS4_14ComposedLayoutINS4_7SwizzleILi3ELi4ELi3EEENS4_18smem_ptr_flag_bitsILi16EEENST_INS5_IJNSA_ILi8EEENSA_ILi64EEEEEENS5_IJS19_SB_EEEEEEEvNS4_8identityES12_S1D_vS1E_EENS_8epilogue10collective6detail29Sm90TmaWarpSpecializedAdapterINS1H_15DefaultEpilogueISI_SJ_SJ_NS1G_6thread17LinearCombinationISI_Li1EffLNS1L_9ScaleType4KindE0ELNS_15FloatRoundStyleE2ESI_EENS1_15EpilogueDefaultEEEEEvvEEEEvNT_6ParamsE)
	.align		4
        /*000c*/ 	.word	index@(__assertfail)
	.align		4
        /*0010*/ 	.word	0x00000000
	.align		4
        /*0014*/ 	.word	0xfffffffe
	.align		4
        /*0018*/ 	.word	0x00000000
	.align		4
        /*001c*/ 	.word	0xfffffffd
	.align		4
        /*0020*/ 	.word	0x00000000
	.align		4
        /*0024*/ 	.word	0xfffffffc


//--------------------- .nv.constant4             --------------------------
	.section	.nv.constant4,"a",@progbits
	.align	8
	.align		8
.nv.constant4:
        /*0000*/ 	.dword	__assertfail
	.align		8
        /*0008*/ 	.dword	__unnamed_1
	.align		8
        /*0010*/ 	.dword	_ZN40_INTERNAL_709b2b33_4_k_cu_6855e054_124074cuda3std3__45__cpo5beginE
	.align		8
        /*0018*/ 	.dword	_ZN40_INTERNAL_709b2b33_4_k_cu_6855e054_124074cuda3std3__45__cpo3endE
	.align		8
        /*0020*/ 	.dword	_ZN40_INTERNAL_709b2b33_4_k_cu_6855e054_124074cuda3std3__45__cpo6cbeginE
	.align		8
        /*0028*/ 	.dword	_ZN40_INTERNAL_709b2b33_4_k_cu_6855e054_124074cuda3std3__45__cpo4cendE
	.align		8
        /*0030*/ 	.dword	_ZN40_INTERNAL_709b2b33_4_k_cu_6855e054_124074cuda3std3__442_GLOBAL__N__709b2b33_4_k_cu_6855e054_124076ignoreE
	.align		8
        /*0038*/ 	.dword	_ZN40_INTERNAL_709b2b33_4_k_cu_6855e054_124074cuda3std3__419piecewise_constructE
	.align		8
        /*0040*/ 	.dword	_ZN40_INTERNAL_709b2b33_4_k_cu_6855e054_124074cuda3std3__48in_placeE
	.align		8
        /*0048*/ 	.dword	_ZN40_INTERNAL_709b2b33_4_k_cu_6855e054_124074cuda3std6ranges3__45__cpo4swapE
	.align		8
        /*0050*/ 	.dword	_ZN40_INTERNAL_709b2b33_4_k_cu_6855e054_124074cuda3std6ranges3__45__cpo9iter_moveE
	.align		8
        /*0058*/ 	.dword	_ZN40_INTERNAL_709b2b33_4_k_cu_6855e054_124074cute7productE
	.align		8
        /*0060*/ 	.dword	_ZN40_INTERNAL_709b2b33_4_k_cu_6855e054_124074cute1_E
	.align		8
        /*0068*/ 	.dword	$str$22
	.align		8
        /*0070*/ 	.dword	$str$23


//--------------------- .text._ZN7cutlass13device_kernelINS_4gemm6kernel13GemmUniversalIN4cute5tupleIJiiiiEEENS1_10collective13CollectiveMmaINS1_34MainloopSm90TmaGmmaWarpSpecializedILi4ENS5_IJNS4_1CILi1EEESB_SB_EEENS1_35KernelTmaWarpSpecializedCooperativeEEENS5_IJNSA_ILi128EEENSA_ILi80EEESF_EEENS_10bfloat16_tENS5_IJlSB_lEEESI_SJ_NS4_8TiledMMAINS4_8MMA_AtomIJNS4_4SM904GMMA27MMA_64x16x16_F32BF16BF16_SSILNSN_5MajorE0ELSP_0ELNSN_7ScaleInE1ELSQ_1EEEEEENS4_6LayoutINS5_IJNSA_ILi2EEESB_SB_EEENS5_IJSB_NSA_ILi0EEESW_EEEEENS5_IJNS4_10UnderscoreESZ_SZ_EEEEENS4_13SM90_TMA_LOADENS4_14ComposedLayoutINS4_7SwizzleILi3ELi4ELi3EEENS4_18smem_ptr_flag_bitsILi16EEENST_INS5_IJNSA_ILi8EEENSA_ILi64EEEEEENS5_IJS19_SB_EEEEEEEvNS4_8identityES12_S1D_vS1E_EENS_8epilogue10collective6detail29Sm90TmaWarpSpecializedAdapterINS1H_15DefaultEpilogueISI_SJ_SJ_NS1G_6thread17LinearCombinationISI_Li1EffLNS1L_9ScaleType4KindE0ELNS_15FloatRoundStyleE2ESI_EENS1_15EpilogueDefaultEEEEEvvEEEEvNT_6ParamsE --------------------------
	.section	.text._ZN7cutlass13device_kernelINS_4gemm6kernel13GemmUniversalIN4cute5tupleIJiiiiEEENS1_10collective13CollectiveMmaINS1_34MainloopSm90TmaGmmaWarpSpecializedILi4ENS5_IJNS4_1CILi1EEESB_SB_EEENS1_35KernelTmaWarpSpecializedCooperativeEEENS5_IJNSA_ILi128EEENSA_ILi80EEESF_EEENS_10bfloat16_tENS5_IJlSB_lEEESI_SJ_NS4_8TiledMMAINS4_8MMA_AtomIJNS4_4SM904GMMA27MMA_64x16x16_F32BF16BF16_SSILNSN_5MajorE0ELSP_0ELNSN_7ScaleInE1ELSQ_1EEEEEENS4_6LayoutINS5_IJNSA_ILi2EEESB_SB_EEENS5_IJSB_NSA_ILi0EEESW_EEEEENS5_IJNS4_10UnderscoreESZ_SZ_EEEEENS4_13SM90_TMA_LOADENS4_14ComposedLayoutINS4_7SwizzleILi3ELi4ELi3EEENS4_18smem_ptr_flag_bitsILi16EEENST_INS5_IJNSA_ILi8EEENSA_ILi64EEEEEENS5_IJS19_SB_EEEEEEEvNS4_8identityES12_S1D_vS1E_EENS_8epilogue10collective6detail29Sm90TmaWarpSpecializedAdapterINS1H_15DefaultEpilogueISI_SJ_SJ_NS1G_6thread17LinearCombinationISI_Li1EffLNS1L_9ScaleType4KindE0ELNS_15FloatRoundStyleE2ESI_EENS1_15EpilogueDefaultEEEEEvvEEEEvNT_6ParamsE,"ax",@progbits
	.align	128
.text._ZN7cutlass13device_kernelINS_4gemm6kernel13GemmUniversalIN4cute5tupleIJiiiiEEENS1_10collective13CollectiveMmaINS1_34MainloopSm90TmaGmmaWarpSpecializedILi4ENS5_IJNS4_1CILi1EEESB_SB_EEENS1_35KernelTmaWarpSpecializedCooperativeEEENS5_IJNSA_ILi128EEENSA_ILi80EEESF_EEENS_10bfloat16_tENS5_IJlSB_lEEESI_SJ_NS4_8TiledMMAINS4_8MMA_AtomIJNS4_4SM904GMMA27MMA_64x16x16_F32BF16BF16_SSILNSN_5MajorE0ELSP_0ELNSN_7ScaleInE1ELSQ_1EEEEEENS4_6LayoutINS5_IJNSA_ILi2EEESB_SB_EEENS5_IJSB_NSA_ILi0EEESW_EEEEENS5_IJNS4_10UnderscoreESZ_SZ_EEEEENS4_13SM90_TMA_LOADENS4_14ComposedLayoutINS4_7SwizzleILi3ELi4ELi3EEENS4_18smem_ptr_flag_bitsILi16EEENST_INS5_IJNSA_ILi8EEENSA_ILi64EEEEEENS5_IJS19_SB_EEEEEEEvNS4_8identityES12_S1D_vS1E_EENS_8epilogue10collective6detail29Sm90TmaWarpSpecializedAdapterINS1H_15DefaultEpilogueISI_SJ_SJ_NS1G_6thread17LinearCombinationISI_Li1EffLNS1L_9ScaleType4KindE0ELNS_15FloatRoundStyleE2ESI_EENS1_15EpilogueDefaultEEEEEvvEEEEvNT_6ParamsE:
        .type           _ZN7cutlass13device_kernelINS_4gemm6kernel13GemmUniversalIN4cute5tupleIJiiiiEEENS1_10collective13CollectiveMmaINS1_34MainloopSm90TmaGmmaWarpSpecializedILi4ENS5_IJNS4_1CILi1EEESB_SB_EEENS1_35KernelTmaWarpSpecializedCooperativeEEENS5_IJNSA_ILi128EEENSA_ILi80EEESF_EEENS_10bfloat16_tENS5_IJlSB_lEEESI_SJ_NS4_8TiledMMAINS4_8MMA_AtomIJNS4_4SM904GMMA27MMA_64x16x16_F32BF16BF16_SSILNSN_5MajorE0ELSP_0ELNSN_7ScaleInE1ELSQ_1EEEEEENS4_6LayoutINS5_IJNSA_ILi2EEESB_SB_EEENS5_IJSB_NSA_ILi0EEESW_EEEEENS5_IJNS4_10UnderscoreESZ_SZ_EEEEENS4_13SM90_TMA_LOADENS4_14ComposedLayoutINS4_7SwizzleILi3ELi4ELi3EEENS4_18smem_ptr_flag_bitsILi16EEENST_INS5_IJNSA_ILi8EEENSA_ILi64EEEEEENS5_IJS19_SB_EEEEEEEvNS4_8identityES12_S1D_vS1E_EENS_8epilogue10collective6detail29Sm90TmaWarpSpecializedAdapterINS1H_15DefaultEpilogueISI_SJ_SJ_NS1G_6thread17LinearCombinationISI_Li1EffLNS1L_9ScaleType4KindE0ELNS_15FloatRoundStyleE2ESI_EENS1_15EpilogueDefaultEEEEEvvEEEEvNT_6ParamsE,@function
        .size           _ZN7cutlass13device_kernelINS_4gemm6kernel13GemmUniversalIN4cute5tupleIJiiiiEEENS1_10collective13CollectiveMmaINS1_34MainloopSm90TmaGmmaWarpSpecializedILi4ENS5_IJNS4_1CILi1EEESB_SB_EEENS1_35KernelTmaWarpSpecializedCooperativeEEENS5_IJNSA_ILi128EEENSA_ILi80EEESF_EEENS_10bfloat16_tENS5_IJlSB_lEEESI_SJ_NS4_8TiledMMAINS4_8MMA_AtomIJNS4_4SM904GMMA27MMA_64x16x16_F32BF16BF16_SSILNSN_5MajorE0ELSP_0ELNSN_7ScaleInE1ELSQ_1EEEEEENS4_6LayoutINS5_IJNSA_ILi2EEESB_SB_EEENS5_IJSB_NSA_ILi0EEESW_EEEEENS5_IJNS4_10UnderscoreESZ_SZ_EEEEENS4_13SM90_TMA_LOADENS4_14ComposedLayoutINS4_7SwizzleILi3ELi4ELi3EEENS4_18smem_ptr_flag_bitsILi16EEENST_INS5_IJNSA_ILi8EEENSA_ILi64EEEEEENS5_IJS19_SB_EEEEEEEvNS4_8identityES12_S1D_vS1E_EENS_8epilogue10collective6detail29Sm90TmaWarpSpecializedAdapterINS1H_15DefaultEpilogueISI_SJ_SJ_NS1G_6thread17LinearCombinationISI_Li1EffLNS1L_9ScaleType4KindE0ELNS_15FloatRoundStyleE2ESI_EENS1_15EpilogueDefaultEEEEEvvEEEEvNT_6ParamsE,(.L_x_146 - _ZN7cutlass13device_kernelINS_4gemm6kernel13GemmUniversalIN4cute5tupleIJiiiiEEENS1_10collective13CollectiveMmaINS1_34MainloopSm90TmaGmmaWarpSpecializedILi4ENS5_IJNS4_1CILi1EEESB_SB_EEENS1_35KernelTmaWarpSpecializedCooperativeEEENS5_IJNSA_ILi128EEENSA_ILi80EEESF_EEENS_10bfloat16_tENS5_IJlSB_lEEESI_SJ_NS4_8TiledMMAINS4_8MMA_AtomIJNS4_4SM904GMMA27MMA_64x16x16_F32BF16BF16_SSILNSN_5MajorE0ELSP_0ELNSN_7ScaleInE1ELSQ_1EEEEEENS4_6LayoutINS5_IJNSA_ILi2EEESB_SB_EEENS5_IJSB_NSA_ILi0EEESW_EEEEENS5_IJNS4_10UnderscoreESZ_SZ_EEEEENS4_13SM90_TMA_LOADENS4_14ComposedLayoutINS4_7SwizzleILi3ELi4ELi3EEENS4_18smem_ptr_flag_bitsILi16EEENST_INS5_IJNSA_ILi8EEENSA_ILi64EEEEEENS5_IJS19_SB_EEEEEEEvNS4_8identityES12_S1D_vS1E_EENS_8epilogue10collective6detail29Sm90TmaWarpSpecializedAdapterINS1H_15DefaultEpilogueISI_SJ_SJ_NS1G_6thread17LinearCombinationISI_Li1EffLNS1L_9ScaleType4KindE0ELNS_15FloatRoundStyleE2ESI_EENS1_15EpilogueDefaultEEEEEvvEEEEvNT_6ParamsE)
        .other          _ZN7cutlass13device_kernelINS_4gemm6kernel13GemmUniversalIN4cute5tupleIJiiiiEEENS1_10collective13CollectiveMmaINS1_34MainloopSm90TmaGmmaWarpSpecializedILi4ENS5_IJNS4_1CILi1EEESB_SB_EEENS1_35KernelTmaWarpSpecializedCooperativeEEENS5_IJNSA_ILi128EEENSA_ILi80EEESF_EEENS_10bfloat16_tENS5_IJlSB_lEEESI_SJ_NS4_8TiledMMAINS4_8MMA_AtomIJNS4_4SM904GMMA27MMA_64x16x16_F32BF16BF16_SSILNSN_5MajorE0ELSP_0ELNSN_7ScaleInE1ELSQ_1EEEEEENS4_6LayoutINS5_IJNSA_ILi2EEESB_SB_EEENS5_IJSB_NSA_ILi0EEESW_EEEEENS5_IJNS4_10UnderscoreESZ_SZ_EEEEENS4_13SM90_TMA_LOADENS4_14ComposedLayoutINS4_7SwizzleILi3ELi4ELi3EEENS4_18smem_ptr_flag_bitsILi16EEENST_INS5_IJNSA_ILi8EEENSA_ILi64EEEEEENS5_IJS19_SB_EEEEEEEvNS4_8identityES12_S1D_vS1E_EENS_8epilogue10collective6detail29Sm90TmaWarpSpecializedAdapterINS1H_15DefaultEpilogueISI_SJ_SJ_NS1G_6thread17LinearCombinationISI_Li1EffLNS1L_9ScaleType4KindE0ELNS_15FloatRoundStyleE2ESI_EENS1_15EpilogueDefaultEEEEEvvEEEEvNT_6ParamsE,@"STO_CUDA_ENTRY STV_DEFAULT"
_ZN7cutlass13device_kernelINS_4gemm6kernel13GemmUniversalIN4cute5tupleIJiiiiEEENS1_10collective13CollectiveMmaINS1_34MainloopSm90TmaGmmaWarpSpecializedILi4ENS5_IJNS4_1CILi1EEESB_SB_EEENS1_35KernelTmaWarpSpecializedCooperativeEEENS5_IJNSA_ILi128EEENSA_ILi80EEESF_EEENS_10bfloat16_tENS5_IJlSB_lEEESI_SJ_NS4_8TiledMMAINS4_8MMA_AtomIJNS4_4SM904GMMA27MMA_64x16x16_F32BF16BF16_SSILNSN_5MajorE0ELSP_0ELNSN_7ScaleInE1ELSQ_1EEEEEENS4_6LayoutINS5_IJNSA_ILi2EEESB_SB_EEENS5_IJSB_NSA_ILi0EEESW_EEEEENS5_IJNS4_10UnderscoreESZ_SZ_EEEEENS4_13SM90_TMA_LOADENS4_14ComposedLayoutINS4_7SwizzleILi3ELi4ELi3EEENS4_18smem_ptr_flag_bitsILi16EEENST_INS5_IJNSA_ILi8EEENSA_ILi64EEEEEENS5_IJS19_SB_EEEEEEEvNS4_8identityES12_S1D_vS1E_EENS_8epilogue10collective6detail29Sm90TmaWarpSpecializedAdapterINS1H_15DefaultEpilogueISI_SJ_SJ_NS1G_6thread17LinearCombinationISI_Li1EffLNS1L_9ScaleType4KindE0ELNS_15FloatRoundStyleE2ESI_EENS1_15EpilogueDefaultEEEEEvvEEEEvNT_6ParamsE:
[----:B------:R-:W0:Y:S01]  /*0000*/  LDC R1, c[0x0][0x28] ;  /* 0x00000a00ff017b82 */ /* 0x000e220000000800 */
[----:B------:R-:W1:Y:S01]  /*0010*/  S2R R18, SR_TID.X ;  /* 0x0000000000127919 */ /* 0x000e620000002100 */
[----:B------:R-:W-:Y:S01]  /*0020*/  ELECT P0, URZ, PT ;  /* 0x00000000003f782f */ /* 0x000fe20003800000 */
[----:B------:R-:W-:Y:S01]  /*0030*/  BSSY B0, `(.L_x_0) ;  /* 0x000000f000007945 */ /* 0x000fe20003800000 */
[--C-:B-1----:R-:W-:Y:S02]  /*0040*/  SHF.R.U32.HI R0, RZ, 0x5, R18.reuse ;  /* 0x00000005ff007819 */ /* 0x102fe40000011612 */
[----:B------:R-:W-:-:S03]  /*0050*/  SHF.R.U32.HI R22, RZ, 0x7, R18 ;  /* 0x00000007ff167819 */ /* 0x000fc60000011612 */
[----:B------:R-:W1:Y:S04]  /*0060*/  SHFL.IDX PT, R5, R0, RZ, 0x1f ;  /* 0x00001fff00057589 */ /* 0x000e6800000e0000 */
[----:B------:R2:W3:Y:S01]  /*0070*/  SHFL.IDX PT, R8, R22, RZ, 0x1f ;  /* 0x00001fff16087589 */ /* 0x0004e200000e0000 */
[----:B-1----:R-:W-:-:S13]  /*0080*/  ISETP.NE.OR P0, PT, R5, RZ, !P0 ;  /* 0x000000ff0500720c */ /* 0x002fda0004705670 */
[----:B0-23--:R-:W-:Y:S05]  /*0090*/  @P0 BRA `(.L_x_1) ;  /* 0x0000000000200947 */ /* 0x00dfea0003800000 */
[----:B------:R-:W-:Y:S02]  /*00a0*/  ULDC.64 UR4, c[0x0][0x198] ;  /* 0x0000660000047ab9 */ /* 0x000fe40000000a00 */
[----:B------:R-:W-:Y:S02]  /*00b0*/  UIADD3 UR6, UP0, UR4, 0xf0, URZ ;  /* 0x000000f004067890 */ /* 0x000fe4000ff1e03f */
[----:B------:R-:W-:Y:S02]  /*00c0*/  UIADD3 UR4, UP1, UR4, 0x1f0, URZ ;  /* 0x000001f004047890 */ /* 0x000fe4000ff3e03f */
[----:B------:R-:W-:Y:S02]  /*00d0*/  UIADD3.X UR7, URZ, UR5, URZ, UP0, !UPT ;  /* 0x000000053f077290 */ /* 0x000fe400087fe43f */
[----:B------:R-:W-:-:S07]  /*00e0*/  UIADD3.X UR5, URZ, UR5, URZ, UP1, !UPT ;  /* 0x000000053f057290 */ /* 0x000fce0008ffe43f */
[----:B------:R0:W-:Y:S02]  /*00f0*/  UTMACCTL.PF [UR6] ;  /* 0x00000000060079b9 */ /* 0x0001e40008040000 */
[----:B------:R0:W-:Y:S02]  /*0100*/  UTMACCTL.PF [UR4] ;  /* 0x00000000040079b9 */ /* 0x0001e40008040000 */
[----:B0-----:R-:W-:Y:S01]  /*0110*/  NOP ;  /* 0x0000000000007918 */ /* 0x001fe20000000000 */
.L_x_1:
[----:B------:R-:W-:Y:S05]  /*0120*/  BSYNC B0 ;  /* 0x0000000000007941 */ /* 0x000fea0003800000 */
.L_x_0:
[----:B------:R-:W0:Y:S02]  /*0130*/  SHFL.IDX PT, R2, R0, RZ, 0x1f ;  /* 0x00001fff00027589 */ /* 0x000e2400000e0000 */
[----:B0-----:R-:W-:-:S13]  /*0140*/  ISETP.NE.AND P0, PT, R2, RZ, PT ;  /* 0x000000ff0200720c */ /* 0x001fda0003f05270 */
[----:B------:R-:W-:Y:S05]  /*0150*/  @P0 BRA `(.L_x_2) ;  /* 0x0000000000580947 */ /* 0x000fea0003800000 */
[----:B------:R-:W0:Y:S01]  /*0160*/  S2UR UR8, SR_CgaCtaId ;  /* 0x00000000000879c3 */ /* 0x000e220000008800 */
[----:B------:R-:W-:Y:S01]  /*0170*/  UMOV UR4, 0x400 ;  /* 0x0000040000047882 */ /* 0x000fe20000000000 */
[----:B------:R-:W-:Y:S01]  /*0180*/  UMOV UR5, 0x1 ;  /* 0x0000000100057882 */ /* 0x000fe20000000000 */
[----:B------:R-:W-:Y:S01]  /*0190*/  UMOV UR6, 0x100 ;  /* 0x0000010000067882 */ /* 0x000fe20000000000 */
[----:B------:R-:W-:Y:S01]  /*01a0*/  ELECT P0, URZ, PT ;  /* 0x00000000003f782f */ /* 0x000fe20003800000 */
[----:B------:R-:W-:-:S04]  /*01b0*/  UIADD3 UR6, -UR6, 0x100000, URZ ;  /* 0x0010000006067890 */ /* 0x000fc8000fffe13f */
[----:B------:R-:W-:Y:S02]  /*01c0*/  USHF.L.U32 UR7, UR6, 0xb, URZ ;  /* 0x0000000b06077899 */ /* 0x000fe4000800063f */
[----:B------:R-:W-:Y:S02]  /*01d0*/  USHF.L.U32 UR6, UR6, 0x1, URZ ;  /* 0x0000000106067899 */ /* 0x000fe4000800063f */
[----:B0-----:R-:W-:Y:S02]  /*01e0*/  ULEA UR8, UR8, UR4, 0x18 ;  /* 0x0000000408087291 */ /* 0x001fe4000f8ec03f */
[----:B------:R-:W-:-:S04]  /*01f0*/  UIADD3 UR4, -UR5, 0x100000, URZ ;  /* 0x0010000005047890 */ /* 0x000fc8000fffe13f */
[----:B------:R-:W-:Y:S02]  /*0200*/  USHF.L.U32 UR5, UR4, 0xb, URZ ;  /* 0x0000000b04057899 */ /* 0x000fe4000800063f */
[----:B------:R-:W-:Y:S01]  /*0210*/  USHF.L.U32 UR4, UR4, 0x1, URZ ;  /* 0x0000000104047899 */ /* 0x000fe2000800063f */
[----:B------:R-:W0:Y:S11]  /*0220*/  FENCE.VIEW.ASYNC.S ;  /* 0x00000000000073c6 */ /* 0x000e360000000000 */
[----:B0-----:R0:W1:Y:S01]  /*0230*/  SYNCS.EXCH.64 URZ, [UR8], UR4 ;  /* 0x00000004083f75b2 */ /* 0x0010620008000100 */
[----:B------:R0:W2:Y:S01]  /*0240*/  SYNCS.EXCH.64 URZ, [UR8+0x20], UR6 ;  /* 0x00002006083f75b2 */ /* 0x0000a20008000100 */
[----:B------:R0:W3:Y:S01]  /*0250*/  SYNCS.EXCH.64 URZ, [UR8+0x8], UR4 ;  /* 0x00000804083f75b2 */ /* 0x0000e20008000100 */
[----:B------:R0:W4:Y:S01]  /*0260*/  SYNCS.EXCH.64 URZ, [UR8+0x28], UR6 ;  /* 0x00002806083f75b2 */ /* 0x0001220008000100 */
[----:B------:R0:W0:Y:S01]  /*0270*/  SYNCS.EXCH.64 URZ, [UR8+0x10], UR4 ;  /* 0x00001004083f75b2 */ /* 0x0000220008000100 */
[----:B------:R0:W0:Y:S01]  /*0280*/  SYNCS.EXCH.64 URZ, [UR8+0x30], UR6 ;  /* 0x00003006083f75b2 */ /* 0x0000220008000100 */
[----:B------:R0:W0:Y:S01]  /*0290*/  SYNCS.EXCH.64 URZ, [UR8+0x18], UR4 ;  /* 0x00001804083f75b2 */ /* 0x0000220008000100 */
[----:B------:R0:W0:Y:S01]  /*02a0*/  SYNCS.EXCH.64 URZ, [UR8+0x38], UR6 ;  /* 0x00003806083f75b2 */ /* 0x0000220008000100 */
[----:B------:R-:W-:Y:S01]  /*02b0*/  NOP ;  /* 0x0000000000007918 */ /* 0x000fe20000000000 */
.L_x_2:
[----:B------:R-:W5:Y:S01]  /*02c0*/  SHFL.IDX PT, R0, R0, RZ, 0x1f ;  /* 0x00001fff00007589 */ /* 0x000f6200000e0000 */
[----:B------:R-:W-:Y:S01]  /*02d0*/  ELECT P0, URZ, PT ;  /* 0x00000000003f782f */ /* 0x000fe20003800000 */
[----:B------:R-:W1:Y:S01]  /*02e0*/  LDC R2, c[0x0][0x65c] ;  /* 0x00019700ff027b82 */ /* 0x000e620000000800 */
[----:B------:R-:W-:Y:S01]  /*02f0*/  SHF.R.S32.HI R6, RZ, 0x1f, R5 ;  /* 0x0000001fff067819 */ /* 0x000fe20000011405 */
[----:B------:R-:W2:Y:S01]  /*0300*/  S2R R3, SR_CTAID.Y ;  /* 0x0000000000037919 */ /* 0x000ea20000002600 */
[----:B0-----:R-:W-:Y:S01]  /*0310*/  UMOV UR4, 0x20 ;  /* 0x0000002000047882 */ /* 0x001fe20000000000 */
[----:B------:R-:W-:Y:S01]  /*0320*/  ISETP.NE.AND P2, PT, R8, RZ, PT ;  /* 0x000000ff0800720c */ /* 0x000fe20003f45270 */
[----:B------:R-:W-:Y:S01]  /*0330*/  NOP ;  /* 0x0000000000007918 */ /* 0x000fe20000000000 */
[----:B------:R-:W0:Y:S01]  /*0340*/  S2R R4, SR_CTAID.X ;  /* 0x0000000000047919 */ /* 0x000e220000002500 */
[----:B------:R-:W-:Y:S01]  /*0350*/  LEA.HI R6, R6, R5, RZ, 0x2 ;  /* 0x0000000506067211 */ /* 0x000fe200078f10ff */
[----:B------:R-:W-:Y:S01]  /*0360*/  NOP ;  /* 0x0000000000007918 */ /* 0x000fe20000000000 */
[----:B-----5:R-:W-:-:S02]  /*0370*/  ISETP.NE.OR P0, PT, R0, RZ, !P0 ;  /* 0x000000ff0000720c */ /* 0x020fc40004705670 */
[----:B-1----:R-:W-:-:S04]  /*0380*/  ISETP.NE.AND P3, PT, R2, 0x1, PT ;  /* 0x000000010200780c */ /* 0x002fc80003f65270 */
[----:B------:R-:W-:Y:S02]  /*0390*/  P2R R0, PR, RZ, 0x8 ;  /* 0x00000008ff007803 */ /* 0x000fe40000000000 */
[----:B------:R-:W-:-:S05]  /*03a0*/  LOP3.LUT R0, R6, 0xfffffffc, RZ, 0xc0, !PT ;  /* 0xfffffffc06007812 */ /* 0x000fca00078ec0ff */
[----:B------:R-:W-:Y:S01]  /*03b0*/  VOTEU.ALL UP0, P0 ;  /* 0x00000000003f7886 */ /* 0x000fe20000000000 */
[----:B------:R-:W-:Y:S01]  /*03c0*/  IMAD.IADD R0, R5, 0x1, -R0 ;  /* 0x0000000105007824 */ /* 0x000fe200078e0a00 */
[----:B------:R-:W0:Y:S01]  /*03d0*/  @P3 LDC R17, c[0x0][0x10] ;  /* 0x00000400ff113b82 */ /* 0x000e220000000800 */
[----:B------:R-:W-:Y:S01]  /*03e0*/  VOTEU.ALL UP1, P0 ;  /* 0x00000000003f7886 */ /* 0x000fe20000020000 */
[----:B--2---:R-:W-:Y:S01]  /*03f0*/  @P3 IMAD.MOV.U32 R6, RZ, RZ, R3 ;  /* 0x000000ffff063224 */ /* 0x004fe200078e0003 */
[----:B------:R-:W-:Y:S01]  /*0400*/  @!UP0 UMOV UR6, 0x400 ;  /* 0x0000040000068882 */ /* 0x000fe20000000000 */
[----:B------:R-:W-:-:S04]  /*0410*/  @!UP0 UIADD3 UR4, -UR4, 0x100000, URZ ;  /* 0x0010000004048890 */ /* 0x000fc8000fffe13f */
[----:B------:R-:W-:Y:S02]  /*0420*/  @!UP0 USHF.L.U32 UR5, UR4, 0xb, URZ ;  /* 0x0000000b04058899 */ /* 0x000fe4000800063f */
[----:B------:R-:W-:Y:S01]  /*0430*/  @!UP0 USHF.L.U32 UR4, UR4, 0x1, URZ ;  /* 0x0000000104048899 */ /* 0x000fe2000800063f */
[----:B------:R-:W-:Y:S02]  /*0440*/  @P3 IMAD.MOV.U32 R7, RZ, RZ, RZ ;  /* 0x000000ffff073224 */ /* 0x000fe400078e00ff */
[----:B------:R-:W-:Y:S01]  /*0450*/  IMAD.MOV.U32 R5, RZ, RZ, RZ ;  /* 0x000000ffff057224 */ /* 0x000fe200078e00ff */
[----:B------:R-:W1:Y:S01]  /*0460*/  @!UP0 S2UR UR7, SR_CgaCtaId ;  /* 0x00000000000789c3 */ /* 0x000e620000008800 */
[----:B------:R-:W-:-:S07]  /*0470*/  @P3 IMAD.MOV.U32 R11, RZ, RZ, RZ ;  /* 0x000000ffff0b3224 */ /* 0x000fce00078e00ff */
[----:B------:R-:W2:Y:S01]  /*0480*/  @!P3 LDC R9, c[0x0][0xc] ;  /* 0x00000300ff09bb82 */ /* 0x000ea20000000800 */
[----:B0-----:R-:W-:-:S04]  /*0490*/  @P3 IMAD.WIDE.U32 R16, R4, R17, R6 ;  /* 0x0000001104103225 */ /* 0x001fc800078e0006 */
[----:B------:R-:W-:Y:S01]  /*04a0*/  @P3 IMAD.IADD R17, R17, 0x1, R11 ;  /* 0x0000000111113824 */ /* 0x000fe200078e020b */
[----:B-1----:R-:W-:Y:S01]  /*04b0*/  @!UP0 ULEA UR6, UR7, UR6, 0x18 ;  /* 0x0000000607068291 */ /* 0x002fe2000f8ec03f */
[----:B------:R-:W-:Y:S01]  /*04c0*/  VOTEU.ALL UP0, P0 ;  /* 0x00000000003f7886 */ /* 0x000fe20000000000 */
[----:B------:R-:W-:-:S04]  /*04d0*/  ISETP.NE.AND P0, PT, R0, 0x3, PT ;  /* 0x000000030000780c */ /* 0x000fc80003f05270 */
[----:B------:R-:W-:Y:S01]  /*04e0*/  ISETP.EQ.OR P0, PT, R0, RZ, !P0 ;  /* 0x000000ff0000720c */ /* 0x000fe20004702670 */
[----:B--2---:R-:W-:-:S03]  /*04f0*/  @!P3 IMAD.WIDE.U32 R6, R9, R3, R4 ;  /* 0x000000030906b225 */ /* 0x004fc600078e0004 */
[C---:B------:R-:W-:Y:S01]  /*0500*/  ISETP.EQ.AND P0, PT, R8.reuse, RZ, P0 ;  /* 0x000000ff0800720c */ /* 0x040fe20000702270 */
[----:B------:R-:W-:Y:S01]  /*0510*/  VIADD R8, R8, 0xffffffff ;  /* 0xffffffff08087836 */ /* 0x000fe20000000000 */
[----:B------:R-:W0:Y:S02]  /*0520*/  FENCE.VIEW.ASYNC.S ;  /* 0x00000000000073c6 */ /* 0x000e240000000000 */
[----:B0-----:R0:W3:Y:S01]  /*0530*/  @!UP0 SYNCS.EXCH.64 URZ, [UR6+0x50], UR4 ;  /* 0x00005004063f85b2 */ /* 0x0010e20008000100 */
[----:B------:R-:W-:Y:S01]  /*0540*/  @!P3 IMAD.MOV.U32 R16, RZ, RZ, R6 ;  /* 0x000000ffff10b224 */ /* 0x000fe200078e0006 */
[----:B------:R-:W-:Y:S01]  /*0550*/  SEL R19, RZ, 0x1, !P0 ;  /* 0x00000001ff137807 */ /* 0x000fe20004000000 */
[----:B------:R-:W-:Y:S01]  /*0560*/  @!P3 IMAD.MOV.U32 R17, RZ, RZ, R7 ;  /* 0x000000ffff11b224 */ /* 0x000fe200078e0007 */
[----:B------:R-:W-:-:S04]  /*0570*/  ISETP.GE.U32.AND P1, PT, R8, 0x2, PT ;  /* 0x000000020800780c */ /* 0x000fc80003f26070 */
[----:B------:R-:W-:Y:S01]  /*0580*/  SEL R19, R19, 0x2, P1 ;  /* 0x0000000213137807 */ /* 0x000fe20000800000 */
[----:B------:R0:W3:Y:S01]  /*0590*/  @!UP1 SYNCS.EXCH.64 URZ, [UR6+0x58], UR4 ;  /* 0x00005804063f95b2 */ /* 0x0000e20008000100 */
[----:B------:R-:W-:Y:S01]  /*05a0*/  NOP ;  /* 0x0000000000007918 */ /* 0x000fe20000000000 */
[----:B---34-:R-:W-:Y:S06]  /*05b0*/  BAR.SYNC.DEFER_BLOCKING 0x0 ;  /* 0x0000000000007b1d */ /* 0x018fec0000010000 */
[----:B------:R-:W-:Y:S05]  /*05c0*/  @!P2 BRA `(.L_x_3) ;  /* 0x000000640084a947 */ /* 0x000fea0003800000 */
[----:B------:R-:W-:-:S13]  /*05d0*/  ISETP.GT.U32.AND P0, PT, R8, 0x1, PT ;  /* 0x000000010800780c */ /* 0x000fda0003f04070 */
[----:B0-----:R-:W-:Y:S05]  /*05e0*/  @P0 EXIT ;  /* 0x000000000000094d */ /* 0x001fea0003800000 */
[----:B------:R-:W-:Y:S01]  /*05f0*/  ULDC.64 UR4, c[0x0][0x650] ;  /* 0x0001940000047ab9 */ /* 0x000fe20000000a00 */
[----:B------:R-:W-:Y:S01]  /*0600*/  PRMT R0, RZ, 0x7610, R0 ;  /* 0x00007610ff007816 */ /* 0x000fe20000000000 */
[----:B------:R-:W-:Y:S01]  /*0610*/  IMAD.MOV.U32 R66, RZ, RZ, -0x1 ;  /* 0xffffffffff427424 */ /* 0x000fe200078e00ff */
[----:B------:R-:W-:Y:S01]  /*0620*/  ISETP.GE.U32.AND P0, PT, R16, UR4, PT ;  /* 0x0000000410007c0c */ /* 0x000fe2000bf06070 */
[----:B------:R-:W-:Y:S02]  /*0630*/  IMAD.MOV.U32 R67, RZ, RZ, -0x1 ;  /* 0xffffffffff437424 */ /* 0x000fe400078e00ff */
[----:B------:R-:W-:Y:S01]  /*0640*/  IMAD.MOV.U32 R65, RZ, RZ, -0x1 ;  /* 0xffffffffff417424 */ /* 0x000fe200078e00ff */
[----:B------:R-:W-:-:S13]  /*0650*/  ISETP.GE.U32.AND.EX P0, PT, R17, UR5, PT, P0 ;  /* 0x0000000511007c0c */ /* 0x000fda000bf06100 */
[----:B------:R-:W-:Y:S05]  /*0660*/  @P0 BRA `(.L_x_4) ;  /* 0x0000000400540947 */ /* 0x000fea0003800000 */
[----:B------:R-:W0:Y:S01]  /*0670*/  LDC.64 R14, c[0x0][0x628] ;  /* 0x00018a00ff0e7b82 */ /* 0x000e220000000a00 */
[----:B------:R-:W-:Y:S02]  /*0680*/  IMAD.MOV.U32 R6, RZ, RZ, R16 ;  /* 0x000000ffff067224 */ /* 0x000fe400078e0010 */
[----:B------:R-:W-:-:S05]  /*0690*/  IMAD.MOV.U32 R7, RZ, RZ, R17 ;  /* 0x000000ffff077224 */ /* 0x000fca00078e0011 */
[----:B------:R-:W1:Y:S08]  /*06a0*/  LDC R0, c[0x0][0x630] ;  /* 0x00018c00ff007b82 */ /* 0x000e700000000800 */
[----:B------:R-:W2:Y:S01]  /*06b0*/  LDC.64 R20, c[0x0][0x620] ;  /* 0x00018800ff147b82 */ /* 0x000ea20000000a00 */
[----:B0-----:R-:W-:-:S04]  /*06c0*/  ISETP.NE.U32.AND P0, PT, R14, RZ, PT ;  /* 0x000000ff0e00720c */ /* 0x001fc80003f05070 */
[----:B------:R-:W-:-:S13]  /*06d0*/  ISETP.NE.AND.EX P0, PT, R15, RZ, PT, P0 ;  /* 0x000000ff0f00720c */ /* 0x000fda0003f05300 */
[----:B-12---:R-:W-:Y:S05]  /*06e0*/  @!P0 BRA `(.L_x_5) ;  /* 0x0000000000288947 */ /* 0x006fea0003800000 */
[----:B------:R-:W0:Y:S02]  /*06f0*/  LDC R11, c[0x0][0x634] ;  /* 0x00018d00ff0b7b82 */ /* 0x000e240000000800 */
[----:B0-----:R-:W-:-:S05]  /*0700*/  IADD3 R11, P0, R16, R11, RZ ;  /* 0x0000000b100b7210 */ /* 0x001fca0007f1e0ff */
[----:B------:R-:W-:-:S04]  /*0710*/  IMAD.X R13, RZ, RZ, R17, P0 ;  /* 0x000000ffff0d7224 */ /* 0x000fc800000e0611 */
[----:B------:R-:W-:-:S04]  /*0720*/  IMAD.WIDE.U32 R6, R13, R14, RZ ;  /* 0x0000000e0d067225 */ /* 0x000fc800078e00ff */
[----:B------:R-:W-:-:S04]  /*0730*/  IMAD.WIDE.U32 R8, P0, R11, R15, R6 ;  /* 0x0000000f0b087225 */ /* 0x000fc80007800006 */
[----:B------:R-:W-:-:S04]  /*0740*/  IMAD.WIDE.U32 R6, R11, R14, RZ ;  /* 0x0000000e0b067225 */ /* 0x000fc800078e00ff */
[----:B------:R-:W-:Y:S01]  /*0750*/  IMAD.X R11, RZ, RZ, RZ, P0 ;  /* 0x000000ffff0b7224 */ /* 0x000fe200000e06ff */
[----:B------:R-:W-:Y:S01]  /*0760*/  IADD3 RZ, P0, R7, R8, RZ ;  /* 0x0000000807ff7210 */ /* 0x000fe20007f1e0ff */
[----:B------:R-:W-:-:S04]  /*0770*/  IMAD.MOV.U32 R10, RZ, RZ, R9 ;  /* 0x000000ffff0a7224 */ /* 0x000fc800078e0009 */
[----:B------:R-:W-:-:S08]  /*0780*/  IMAD.WIDE.U32.X R6, R13, R15, R10, P0 ;  /* 0x0000000f0d067225 */ /* 0x000fd000000e040a */
.L_x_5:
[-CC-:B------:R-:W-:Y:S01]  /*0790*/  SHF.R.U64 R65, R6, R0.reuse, R7.reuse ;  /* 0x0000000006417219 */ /* 0x180fe20000001207 */
[----:B------:R-:W0:Y:S01]  /*07a0*/  LDC R10, c[0x0][0x618] ;  /* 0x00018600ff0a7b82 */ /* 0x000e220000000800 */
[----:B------:R-:W-:Y:S01]  /*07b0*/  SHF.R.U32.HI R5, RZ, R0, R7 ;  /* 0x00000000ff057219 */ /* 0x000fe20000011607 */
[----:B------:R-:W-:Y:S01]  /*07c0*/  ULDC UR4, c[0x0][0x150] ;  /* 0x0000540000047ab9 */ /* 0x000fe20000000800 */
[----:B------:R-:W-:Y:S02]  /*07d0*/  IADD3 R9, P0, RZ, -R65, RZ ;  /* 0x80000041ff097210 */ /* 0x000fe40007f1e0ff */
[----:B------:R-:W-:-:S03]  /*07e0*/  I2FP.F32.U32 R0, R4 ;  /* 0x0000000400007245 */ /* 0x000fc60000201000 */
[----:B------:R-:W1:Y:S01]  /*07f0*/  LDC.64 R28, c[0x0][0x640] ;  /* 0x00019000ff1c7b82 */ /* 0x000e620000000a00 */
[----:B------:R-:W-:Y:S02]  /*0800*/  IMAD.X R11, RZ, RZ, ~R5, P0 ;  /* 0x000000ffff0b7224 */ /* 0x000fe400000e0e05 */
[----:B------:R-:W-:Y:S01]  /*0810*/  FMUL R0, R0, UR4 ;  /* 0x0000000400007c20 */ /* 0x000fe20008400000 */
[----:B------:R-:W-:Y:S01]  /*0820*/  IMAD.WIDE.U32 R6, R9, R20, R16 ;  /* 0x0000001409067225 */ /* 0x000fe200078e0010 */
[----:B------:R-:W-:-:S03]  /*0830*/  ULDC UR4, c[0x0][0x154] ;  /* 0x0000550000047ab9 */ /* 0x000fc60000000800 */
[----:B------:R-:W-:Y:S01]  /*0840*/  IMAD R8, R11, R20, RZ ;  /* 0x000000140b087224 */ /* 0x000fe200078e02ff */
[----:B------:R-:W2:Y:S01]  /*0850*/  LDC R5, c[0x0][0x144] ;  /* 0x00005100ff057b82 */ /* 0x000ea20000000800 */
[----:B------:R-:W3:Y:S02]  /*0860*/  F2I.U32.TRUNC.NTZ R0, R0 ;  /* 0x0000000000007305 */ /* 0x000ee4000020f000 */
[----:B------:R-:W-:-:S04]  /*0870*/  IMAD R9, R9, R21, R8 ;  /* 0x0000001509097224 */ /* 0x000fc800078e0208 */
[----:B------:R-:W-:Y:S01]  /*0880*/  IMAD.IADD R7, R7, 0x1, R9 ;  /* 0x0000000107077824 */ /* 0x000fe200078e0209 */
[----:B------:R-:W4:Y:S01]  /*0890*/  LDC R12, c[0x0][0x608] ;  /* 0x00018200ff0c7b82 */ /* 0x000f220000000800 */
[----:B------:R-:W-:-:S03]  /*08a0*/  IMAD.MOV.U32 R9, RZ, RZ, -0x1 ;  /* 0xffffffffff097424 */ /* 0x000fc600078e00ff */
[-CC-:B0-----:R-:W-:Y:S02]  /*08b0*/  SHF.R.U64 R20, R6, R10.reuse, R7.reuse ;  /* 0x0000000a06147219 */ /* 0x181fe40000001207 */
[----:B------:R-:W-:Y:S02]  /*08c0*/  I2FP.F32.U32 R6, R3 ;  /* 0x0000000300067245 */ /* 0x000fe40000201000 */
[----:B------:R-:W0:Y:S01]  /*08d0*/  LDC R26, c[0x0][0x658] ;  /* 0x00019600ff1a7b82 */ /* 0x000e220000000800 */
[----:B-1----:R-:W-:Y:S01]  /*08e0*/  ISETP.NE.U32.AND P0, PT, R28, RZ, PT ;  /* 0x000000ff1c00720c */ /* 0x002fe20003f05070 */
[----:B---3--:R-:W-:Y:S01]  /*08f0*/  IMAD.MOV R8, RZ, RZ, -R0 ;  /* 0x000000ffff087224 */ /* 0x008fe200078e0a00 */
[----:B------:R-:W-:Y:S01]  /*0900*/  SHF.R.U32.HI R7, RZ, R10, R7 ;  /* 0x0000000aff077219 */ /* 0x000fe20000011607 */
[----:B------:R-:W-:Y:S01]  /*0910*/  FMUL R6, R6, UR4 ;  /* 0x0000000406067c20 */ /* 0x000fe20008400000 */
[----:B------:R-:W-:-:S03]  /*0920*/  ISETP.NE.AND.EX P0, PT, R29, RZ, PT, P0 ;  /* 0x000000ff1d00720c */ /* 0x000fc60003f05300 */
[----:B------:R-:W1:Y:S01]  /*0930*/  LDC R14, c[0x0][0x148] ;  /* 0x00005200ff0e7b82 */ /* 0x000e620000000800 */
[----:B--2---:R-:W-:-:S07]  /*0940*/  IMAD R0, R5, R8, R4 ;  /* 0x0000000805007224 */ /* 0x004fce00078e0204 */
[----:B------:R-:W2:Y:S01]  /*0950*/  LDC R24, c[0x0][0x600] ;  /* 0x00018000ff187b82 */ /* 0x000ea20000000800 */
[-CC-:B----4-:R-:W-:Y:S02]  /*0960*/  SHF.R.U64 R30, R20, R12.reuse, R7.reuse ;  /* 0x0000000c141e7219 */ /* 0x190fe40000001207 */
[----:B------:R-:W-:Y:S01]  /*0970*/  SHF.R.U32.HI R5, RZ, R12, R7 ;  /* 0x0000000cff057219 */ /* 0x000fe20000011607 */
[----:B------:R-:W-:Y:S01]  /*0980*/  IMAD.MOV.U32 R7, RZ, RZ, 0x1 ;  /* 0x00000001ff077424 */ /* 0x000fe200078e00ff */
[----:B------:R3:W4:Y:S03]  /*0990*/  F2I.U32.TRUNC.NTZ R12, R6 ;  /* 0x00000006000c7305 */ /* 0x000726000020f000 */
[----:B------:R-:W1:Y:S01]  /*09a0*/  LDC R15, c[0x0][0x648] ;  /* 0x00019200ff0f7b82 */ /* 0x000e620000000800 */
[-C--:B0-----:R-:W-:Y:S02]  /*09b0*/  SHF.L.U32 R4, R9, R26.reuse, RZ ;  /* 0x0000001a09047219 */ /* 0x081fe400000006ff */
[----:B------:R-:W-:-:S02]  /*09c0*/  SHF.R.U64 R32, R30, R26, R5 ;  /* 0x0000001a1e207219 */ /* 0x000fc40000001205 */
[----:B------:R-:W-:Y:S02]  /*09d0*/  LOP3.LUT R11, RZ, R4, RZ, 0x33, !PT ;  /* 0x00000004ff0b7212 */ /* 0x000fe400078e33ff */
[-C--:B------:R-:W-:Y:S01]  /*09e0*/  SHF.R.U32.HI R5, RZ, R26.reuse, R5 ;  /* 0x0000001aff057219 */ /* 0x080fe20000011605 */
[----:B------:R-:W0:Y:S01]  /*09f0*/  LDC R21, c[0x0][0x638] ;  /* 0x00018e00ff157b82 */ /* 0x000e220000000800 */
[----:B------:R-:W-:Y:S01]  /*0a00*/  SHF.L.U32 R10, R7, R26, RZ ;  /* 0x0000001a070a7219 */ /* 0x000fe200000006ff */
[----:B------:R-:W-:-:S06]  /*0a10*/  IMAD.MOV.U32 R4, RZ, RZ, R32 ;  /* 0x000000ffff047224 */ /* 0x000fcc00078e0020 */
[----:B------:R-:W0:Y:S01]  /*0a20*/  LDC R66, c[0x0][0x610] ;  /* 0x00018400ff427b82 */ /* 0x000e220000000800 */
[----:B---34-:R-:W-:Y:S05]  /*0a30*/  @!P0 BRA `(.L_x_6) ;  /* 0x0000000000288947 */ /* 0x018fea0003800000 */
[----:B------:R-:W3:Y:S02]  /*0a40*/  LDC R9, c[0x0][0x64c] ;  /* 0x00019300ff097b82 */ /* 0x000ee40000000800 */
[----:B---3--:R-:W-:-:S05]  /*0a50*/  IADD3 R9, P0, R32, R9, RZ ;  /* 0x0000000920097210 */ /* 0x008fca0007f1e0ff */
        /* <DEDUP_REMOVED lines=8> */
.L_x_6:
[----:B-1----:R-:W-:Y:S01]  /*0ae0*/  SHF.R.U64 R4, R4, R15, R5 ;  /* 0x0000000f04047219 */ /* 0x002fe20000001205 */
[----:B--2---:R-:W-:Y:S01]  /*0af0*/  VIADD R5, R24, 0xffffffff ;  /* 0xffffffff18057836 */ /* 0x004fe20000000000 */
[----:B------:R-:W-:Y:S01]  /*0b00*/  LOP3.LUT R11, R30, R11, RZ, 0xc0, !PT ;  /* 0x0000000b1e0b7212 */ /* 0x000fe200078ec0ff */
[----:B------:R-:W-:Y:S02]  /*0b10*/  IMAD.MOV R12, RZ, RZ, -R12 ;  /* 0x000000ffff0c7224 */ /* 0x000fe400078e0a0c */
[----:B------:R-:W-:Y:S01]  /*0b20*/  IMAD.MOV R6, RZ, RZ, -R4 ;  /* 0x000000ffff067224 */ /* 0x000fe200078e0a04 */
[----:B------:R-:W-:Y:S01]  /*0b30*/  LOP3.LUT R5, R20, R5, RZ, 0xc0, !PT ;  /* 0x0000000514057212 */ /* 0x000fe200078ec0ff */
[----:B------:R-:W-:Y:S02]  /*0b40*/  @P3 IMAD R0, R14, R12, R3 ;  /* 0x0000000c0e003224 */ /* 0x000fe400078e0203 */
[----:B------:R-:W-:Y:S02]  /*0b50*/  IMAD R11, R10, R4, R11 ;  /* 0x000000040a0b7224 */ /* 0x000fe400078e020b */
[----:B0-----:R-:W-:-:S02]  /*0b60*/  IMAD R3, R6, R21, R32 ;  /* 0x0000001506037224 */ /* 0x001fc400078e0220 */
[----:B------:R-:W-:Y:S02]  /*0b70*/  IMAD R66, R11, R66, R0 ;  /* 0x000000420b427224 */ /* 0x000fe400078e0200 */
[----:B------:R-:W-:Y:S02]  /*0b80*/  IMAD R3, R3, R24, R5 ;  /* 0x0000001803037224 */ /* 0x000fe400078e0205 */
[----:B------:R-:W-:-:S03]  /*0b90*/  IMAD.MOV.U32 R0, RZ, RZ, 0x1 ;  /* 0x00000001ff007424 */ /* 0x000fc600078e00ff */
[----:B------:R-:W-:Y:S02]  /*0ba0*/  SEL R67, R3, R66, !P3 ;  /* 0x0000004203437207 */ /* 0x000fe40005800000 */
[----:B------:R-:W-:-:S07]  /*0bb0*/  SEL R66, R66, R3, !P3 ;  /* 0x0000000342427207 */ /* 0x000fce0005800000 */
.L_x_4:
[----:B------:R-:W-:-:S08]  /*0bc0*/  NOP ;  /* 0x0000000000007918 */ /* 0x000fd00000000000 */
[----:B------:R-:W0:Y:S02]  /*0bd0*/  USETMAXREG.TRY_ALLOC.CTAPOOL UP0, 0xe8 ;  /* 0x000000e8000079c8 */ /* 0x000e240008000600 */
[----:B0-----:R-:W-:-:S13]  /*0be0*/  PLOP3.LUT P0, PT, PT, PT, UP0, 0x80, 0x0 ;  /* 0x000000000000781c */ /* 0x001fda0003f0f008 */
[----:B------:R-:W-:Y:S05]  /*0bf0*/  @!P0 BRA `(.L_x_4) ;  /* 0xfffffffc00f08947 */ /* 0x000fea000383ffff */
[----:B------:R-:W-:Y:S01]  /*0c00*/  ULDC.64 UR4, c[0x0][0x598] ;  /* 0x0001660000047ab9 */ /* 0x000fe20000000a00 */
[----:B------:R-:W-:Y:S01]  /*0c10*/  ULDC.64 UR36, c[0x0][0x208] ;  /* 0x0000820000247ab9 */ /* 0x000fe20000000a00 */
[----:B------:R-:W-:-:S04]  /*0c20*/  ISETP.NE.U32.AND P0, PT, RZ, UR4, PT ;  /* 0x00000004ff007c0c */ /* 0x000fc8000bf05070 */
[----:B------:R-:W-:-:S13]  /*0c30*/  ISETP.NE.AND.EX P0, PT, RZ, UR5, PT, P0 ;  /* 0x00000005ff007c0c */ /* 0x000fda000bf05300 */
[----:B------:R-:W-:Y:S05]  /*0c40*/  @!P0 BRA `(.L_x_7) ;  /* 0x00000000001c8947 */ /* 0x000fea0003800000 */
[----:B------:R-:W0:Y:S02]  /*0c50*/  LDC.64 R4, c[0x0][0x598] ;  /* 0x00016600ff047b82 */ /* 0x000e240000000a00 */
[----:B0-----:R-:W2:Y:S02]  /*0c60*/  LDG.E.64 R4, desc[UR36][R4.64] ;  /* 0x0000002404047981 */ /* 0x001ea4000c1e1b00 */
[----:B--2---:R-:W-:-:S04]  /*0c70*/  ISETP.NE.U32.AND P0, PT, R4, RZ, PT ;  /* 0x000000ff0400720c */ /* 0x004fc80003f05070 */
[----:B------:R-:W-:-:S13]  /*0c80*/  ISETP.NE.AND.EX P0, PT, R5, RZ, PT, P0 ;  /* 0x000000ff0500720c */ /* 0x000fda0003f05300 */
[----:B------:R-:W-:Y:S05]  /*0c90*/  @!P0 BRA `(.L_x_7) ;  /* 0x0000000000088947 */ /* 0x000fea0003800000 */
[----:B------:R0:W5:Y:S01]  /*0ca0*/  LD.E R23, desc[UR36][R4.64] ;  /* 0x0000002404177980 */ /* 0x000162000c101900 */
[----:B------:R-:W-:Y:S05]  /*0cb0*/  BRA `(.L_x_8) ;  /* 0x0000000000247947 */ /* 0x000fea0003800000 */
.L_x_7:
[----:B------:R-:W-:Y:S02]  /*0cc0*/  ULDC.64 UR4, c[0x0][0x588] ;  /* 0x0001620000047ab9 */ /* 0x000fe40000000a00 */
[----:B------:R-:W-:-:S04]  /*0cd0*/  ISETP.NE.U32.AND P0, PT, RZ, UR4, PT ;  /* 0x00000004ff007c0c */ /* 0x000fc8000bf05070 */
[----:B------:R-:W-:-:S13]  /*0ce0*/  ISETP.NE.AND.EX P0, PT, RZ, UR5, PT, P0 ;  /* 0x00000005ff007c0c */ /* 0x000fda000bf05300 */
[----:B------:R-:W-:Y:S05]  /*0cf0*/  @!P0 BRA `(.L_x_9) ;  /* 0x00000000000c8947 */ /* 0x000fea0003800000 */
[----:B------:R-:W0:Y:S02]  /*0d00*/  LDC.64 R4, c[0x0][0x588] ;  /* 0x00016200ff047b82 */ /* 0x000e240000000a00 */
[----:B0-----:R1:W5:Y:S01]  /*0d10*/  LDG.E R23, desc[UR36][R4.64] ;  /* 0x0000002404177981 */ /* 0x001362000c1e1900 */
[----:B------:R-:W-:Y:S05]  /*0d20*/  BRA `(.L_x_8) ;  /* 0x0000000000087947 */ /* 0x000fea0003800000 */
.L_x_9:
[----:B------:R-:W-:Y:S02]  /*0d30*/  ULDC UR4, c[0x0][0x580] ;  /* 0x0001600000047ab9 */ /* 0x000fe40000000800 */
[----:B------:R-:W-:-:S07]  /*0d40*/  IMAD.U32 R23, RZ, RZ, UR4 ;  /* 0x00000004ff177e24 */ /* 0x000fce000f8e00ff */
.L_x_8:
[----:B------:R-:W-:Y:S02]  /*0d50*/  ULDC.64 UR4, c[0x0][0x5a0] ;  /* 0x0001680000047ab9 */ /* 0x000fe40000000a00 */
[----:B------:R-:W-:-:S04]  /*0d60*/  ISETP.NE.U32.AND P0, PT, RZ, UR4, PT ;  /* 0x00000004ff007c0c */ /* 0x000fc8000bf05070 */
[----:B------:R-:W-:-:S13]  /*0d70*/  ISETP.NE.AND.EX P0, PT, RZ, UR5, PT, P0 ;  /* 0x00000005ff007c0c */ /* 0x000fda000bf05300 */
[----:B------:R-:W-:Y:S05]  /*0d80*/  @!P0 BRA `(.L_x_10) ;  /* 0x00000000001c8947 */ /* 0x000fea0003800000 */
[----:B01----:R-:W0:Y:S02]  /*0d90*/  LDC.64 R4, c[0x0][0x5a0] ;  /* 0x00016800ff047b82 */ /* 0x003e240000000a00 */
[----:B0-----:R-:W2:Y:S02]  /*0da0*/  LDG.E.64 R4, desc[UR36][R4.64] ;  /* 0x0000002404047981 */ /* 0x001ea4000c1e1b00 */
[----:B--2---:R-:W-:-:S04]  /*0db0*/  ISETP.NE.U32.AND P0, PT, R4, RZ, PT ;  /* 0x000000ff0400720c */ /* 0x004fc80003f05070 */
[----:B------:R-:W-:-:S13]  /*0dc0*/  ISETP.NE.AND.EX P0, PT, R5, RZ, PT, P0 ;  /* 0x000000ff0500720c */ /* 0x000fda0003f05300 */
[----:B------:R-:W-:Y:S05]  /*0dd0*/  @!P0 BRA `(.L_x_10) ;  /* 0x0000000000088947 */ /* 0x000fea0003800000 */
[----:B------:R0:W5:Y:S01]  /*0de0*/  LD.E R64, desc[UR36][R4.64] ;  /* 0x0000002404407980 */ /* 0x000162000c101900 */
[----:B------:R-:W-:Y:S05]  /*0df0*/  BRA `(.L_x_11) ;  /* 0x0000000000247947 */ /* 0x000fea0003800000 */
.L_x_10:
[----:B------:R-:W-:Y:S02]  /*0e00*/  ULDC.64 UR4, c[0x0][0x590] ;  /* 0x0001640000047ab9 */ /* 0x000fe40000000a00 */
[----:B------:R-:W-:-:S04]  /*0e10*/  ISETP.NE.U32.AND P0, PT, RZ, UR4, PT ;  /* 0x00000004ff007c0c */ /* 0x000fc8000bf05070 */
[----:B------:R-:W-:-:S13]  /*0e20*/  ISETP.NE.AND.EX P0, PT, RZ, UR5, PT, P0 ;  /* 0x00000005ff007c0c */ /* 0x000fda000bf05300 */
[----:B------:R-:W-:Y:S05]  /*0e30*/  @!P0 BRA `(.L_x_12) ;  /* 0x00000000000c8947 */ /* 0x000fea0003800000 */
[----:B01----:R-:W0:Y:S02]  /*0e40*/  LDC.64 R4, c[0x0][0x590] ;  /* 0x00016400ff047b82 */ /* 0x003e240000000a00 */
[----:B0-----:R1:W5:Y:S01]  /*0e50*/  LDG.E R64, desc[UR36][R4.64] ;  /* 0x0000002404407981 */ /* 0x001362000c1e1900 */
[----:B------:R-:W-:Y:S05]  /*0e60*/  BRA `(.L_x_11) ;  /* 0x0000000000087947 */ /* 0x000fea0003800000 */
.L_x_12:
[----:B------:R-:W-:Y:S02]  /*0e70*/  ULDC UR4, c[0x0][0x584] ;  /* 0x0001610000047ab9 */ /* 0x000fe40000000800 */
[----:B------:R-:W-:-:S07]  /*0e80*/  IMAD.U32 R64, RZ, RZ, UR4 ;  /* 0x00000004ff407e24 */ /* 0x000fce000f8e00ff */
.L_x_11:
[----:B------:R-:W-:-:S13]  /*0e90*/  LOP3.LUT P0, RZ, R0, 0xff, RZ, 0xc0, !PT ;  /* 0x000000ff00ff7812 */ /* 0x000fda000780c0ff */
[----:B------:R-:W-:Y:S05]  /*0ea0*/  @!P0 EXIT ;  /* 0x000000000000894d */ /* 0x000fea0003800000 */
[----:B------:R-:W-:Y:S01]  /*0eb0*/  ULDC UR4, c[0x0][0x28c] ;  /* 0x0000a30000047ab9 */ /* 0x000fe20000000800 */
[----:B------:R-:W-:Y:S01]  /*0ec0*/  LOP3.LUT R72, R19, 0x1, RZ, 0xfc, !PT ;  /* 0x0000000113487812 */ /* 0x000fe200078efcff */
[----:B------:R-:W-:Y:S01]  /*0ed0*/  UIADD3 UR4, UR4, 0x7f, URZ ;  /* 0x0000007f04047890 */ /* 0x000fe2000fffe03f */
[----:B------:R-:W-:Y:S01]  /*0ee0*/  UMOV UR38, URZ ;  /* 0x0000003f00267c82 */ /* 0x000fe20008000000 */
[----:B------:R-:W-:Y:S02]  /*0ef0*/  UMOV UR39, URZ ;  /* 0x0000003f00277c82 */ /* 0x000fe40008000000 */
[----:B------:R-:W-:-:S04]  /*0f00*/  USHF.R.S32.HI UR5, URZ, 0x1f, UR4 ;  /* 0x0000001f3f057899 */ /* 0x000fc80008011404 */
[----:B------:R-:W-:-:S04]  /*0f10*/  ULEA.HI UR5, UR5, UR4, URZ, 0x7 ;  /* 0x0000000405057291 */ /* 0x000fc8000f8f383f */
[----:B------:R-:W-:-:S12]  /*0f20*/  USHF.R.S32.HI UR40, URZ, 0x7, UR5 ;  /* 0x000000073f287899 */ /* 0x000fd80008011405 */
.L_x_110:
[----:B------:R-:W-:Y:S01]  /*0f30*/  LOP3.LUT R0, R18, 0x80, RZ, 0xc0, !PT ;  /* 0x0000008012007812 */ /* 0x000fe200078ec0ff */
[----:B--2---:R-:W2:Y:S01]  /*0f40*/  S2UR UR7, SR_CgaCtaId ;  /* 0x00000000000779c3 */ /* 0x004ea20000008800 */
[----:B------:R-:W-:Y:S02]  /*0f50*/  UMOV UR6, 0x400 ;  /* 0x0000040000067882 */ /* 0x000fe40000000000 */
[----:B------:R-:W-:-:S06]  /*0f60*/  SHF.R.U32.HI R0, RZ, 0x7, R0 ;  /* 0x00000007ff007819 */ /* 0x000fcc0000011600 */
[----:B---3--:R-:W3:Y:S01]  /*0f70*/  SHFL.IDX PT, R0, R0, RZ, 0x1f ;  /* 0x00001fff00007589 */ /* 0x008ee200000e0000 */
[----:B--2---:R-:W-:Y:S01]  /*0f80*/  ULEA UR42, UR7, UR6, 0x18 ;  /* 0x00000006072a7291 */ /* 0x004fe2000f8ec03f */
[----:B---3--:R-:W-:-:S13]  /*0f90*/  R2UR UR4, R0 ;  /* 0x00000000000472ca */ /* 0x008fda00000e0000 */
[----:B------:R-:W-:-:S04]  /*0fa0*/  ULEA.HI UR5, UR4, UR4, URZ, 0x1 ;  /* 0x0000000404057291 */ /* 0x000fc8000f8f083f */
[----:B------:R-:W-:-:S04]  /*0fb0*/  ULOP3.LUT UR5, UR5, 0x7fffe, URZ, 0xc0, !UPT ;  /* 0x0007fffe05057892 */ /* 0x000fc8000f8ec03f */
[----:B------:R-:W-:-:S03]  /*0fc0*/  UIADD3 UR5, UR4, -UR5, URZ ;  /* 0x8000000504057290 */ /* 0x000fc6000fffe03f */
[----:B------:R-:W-:Y:S01]  /*0fd0*/  ULDC UR4, c[0x0][0x28c] ;  /* 0x0000a30000047ab9 */ /* 0x000fe20000000800 */
[----:B------:R-:W-:Y:S01]  /*0fe0*/  ULEA UR5, UR5, UR42, 0xd ;  /* 0x0000002a05057291 */ /* 0x000fe2000f8e683f */
[----:B------:R-:W-:-:S03]  /*0ff0*/  ISETP.LT.AND P0, PT, RZ, UR4, PT ;  /* 0x00000004ff007c0c */ /* 0x000fc6000bf01270 */
[----:B------:R-:W-:-:S04]  /*1000*/  UIADD3 UR5, UR5, 0x100, URZ ;  /* 0x0000010005057890 */ /* 0x000fc8000fffe03f */
[----:B------:R-:W-:-:S04]  /*1010*/  USHF.R.U32.HI UR5, URZ, 0x4, UR5 ;  /* 0x000000043f057899 */ /* 0x000fc80008011605 */
[----:B------:R-:W-:Y:S02]  /*1020*/  ULOP3.LUT UR41, UR5, 0x3fff, URZ, 0xc0, !UPT ;  /* 0x00003fff05297892 */ /* 0x000fe4000f8ec03f */
[----:B-1--45:R-:W-:Y:S10]  /*1030*/  @P0 BRA `(.L_x_13) ;  /* 0x0000000000400947 */ /* 0x032ff40003800000 */
[----:B------:R-:W-:Y:S01]  /*1040*/  MOV R0, 0x0 ;  /* 0x0000000000007802 */ /* 0x000fe20000000f00 */
[----:B------:R-:W-:Y:S01]  /*1050*/  ULDC.64 UR4, c[0x4][0x68] ;  /* 0x01001a0000047ab9 */ /* 0x000fe20000000a00 */
[----:B------:R-:W-:Y:S01]  /*1060*/  ULDC.64 UR6, c[0x4][0x8] ;  /* 0x0100020000067ab9 */ /* 0x000fe20000000a00 */
[----:B01----:R-:W-:Y:S01]  /*1070*/  IMAD.U32 R4, RZ, RZ, UR4 ;  /* 0x00000004ff047e24 */ /* 0x003fe2000f8e00ff */
[----:B------:R0:W1:Y:S01]  /*1080*/  LDC.64 R14, c[0x4][R0] ;  /* 0x01000000000e7b82 */ /* 0x0000620000000a00 */
[----:B------:R-:W-:Y:S01]  /*1090*/  IMAD.U32 R5, RZ, RZ, UR5 ;  /* 0x00000005ff057e24 */ /* 0x000fe2000f8e00ff */
[----:B------:R-:W-:Y:S01]  /*10a0*/  ULDC.64 UR4, c[0x4][0x70] ;  /* 0x01001c0000047ab9 */ /* 0x000fe20000000a00 */
[----:B------:R-:W-:Y:S02]  /*10b0*/  IMAD.U32 R10, RZ, RZ, UR6 ;  /* 0x00000006ff0a7e24 */ /* 0x000fe4000f8e00ff */
[----:B------:R-:W-:Y:S02]  /*10c0*/  IMAD.U32 R6, RZ, RZ, UR4 ;  /* 0x00000004ff067e24 */ /* 0x000fe4000f8e00ff */
[----:B------:R-:W-:-:S02]  /*10d0*/  IMAD.U32 R7, RZ, RZ, UR5 ;  /* 0x00000005ff077e24 */ /* 0x000fc4000f8e00ff */
[----:B------:R-:W-:Y:S02]  /*10e0*/  IMAD.U32 R11, RZ, RZ, UR7 ;  /* 0x00000007ff0b7e24 */ /* 0x000fe4000f8e00ff */
[----:B------:R-:W-:Y:S02]  /*10f0*/  IMAD.MOV.U32 R8, RZ, RZ, 0x1e1 ;  /* 0x000001e1ff087424 */ /* 0x000fe400078e00ff */
[----:B------:R-:W-:Y:S02]  /*1100*/  IMAD.MOV.U32 R12, RZ, RZ, 0x1 ;  /* 0x00000001ff0c7424 */ /* 0x000fe400078e00ff */
[----:B0-----:R-:W-:-:S07]  /*1110*/  IMAD.MOV.U32 R13, RZ, RZ, RZ ;  /* 0x000000ffff0d7224 */ /* 0x001fce00078e00ff */
[----:B------:R-:W-:-:S07]  /*1120*/  LEPC R20, `(.L_x_13) ;  /* 0x000000001014794e */ /* 0x000fce0000000000 */
[----:B-1---5:R-:W-:Y:S05]  /*1130*/  CALL.ABS.NOINC R14 ;  /* 0x000000000e007343 */ /* 0x022fea0003c00000 */
.L_x_13:
[----:B------:R-:W-:-:S13]  /*1140*/  ISETP.NE.AND P0, PT, R72, 0x3, PT ;  /* 0x000000034800780c */ /* 0x000fda0003f05270 */
[----:B------:R-:W-:Y:S05]  /*1150*/  @!P0 BRA `(.L_x_14) ;  /* 0x0000000000048947 */ /* 0x000fea0003800000 */
[----:B------:R-:W-:Y:S01]  /*1160*/  BPT.TRAP 0x1 ;  /* 0x000000040000795c */ /* 0x000fe20000300000 */
.L_x_14:
[----:B------:R-:W-:Y:S02]  /*1170*/  IMAD.U32 R3, RZ, RZ, UR39 ;  /* 0x00000027ff037e24 */ /* 0x000fe4000f8e00ff */
[----:B------:R-:W-:-:S03]  /*1180*/  IMAD.U32 R0, RZ, RZ, UR38 ;  /* 0x00000026ff007e24 */ /* 0x000fc6000f8e00ff */
[----:B------:R-:W-:Y:S02]  /*1190*/  LEA R3, R3, UR42, 0x3 ;  /* 0x0000002a03037c11 */ /* 0x000fe4000f8e18ff */
[----:B------:R-:W-:-:S04]  /*11a0*/  SHF.L.U32 R0, R0, 0x1f, RZ ;  /* 0x0000001f00007819 */ /* 0x000fc800000006ff */
[----:B------:R2:W3:Y:S01]  /*11b0*/  SYNCS.PHASECHK.TRANS64.TRYWAIT P1, [R3+URZ], R0 ;  /* 0x00000000030075a7 */ /* 0x0004e2000802017f */
[----:B------:R-:W-:Y:S05]  /*11c0*/  @!P0 BRA `(.L_x_15) ;  /* 0x0000000000048947 */ /* 0x000fea0003800000 */
[----:B------:R-:W-:Y:S01]  /*11d0*/  BPT.TRAP 0x1 ;  /* 0x000000040000795c */ /* 0x000fe20000300000 */
.L_x_15:
[----:B---3--:R-:W-:Y:S05]  /*11e0*/  @P1 BRA `(.L_x_16) ;  /* 0x0000000000081947 */ /* 0x008fea0003800000 */
[----:B------:R-:W3:Y:S02]  /*11f0*/  SYNCS.PHASECHK.TRANS64.TRYWAIT P1, [R3+URZ], R0 ;  /* 0x00000000030075a7 */ /* 0x000ee4000802017f */
[----:B---3--:R-:W-:Y:S05]  /*1200*/  @!P1 BRA `(.L_x_17) ;  /* 0x0000007000349947 */ /* 0x008fea0003800000 */
.L_x_16:
[----:B------:R-:W-:-:S04]  /*1210*/  UISETP.LT.AND UP0, UPT, UR40, 0x1, UPT ;  /* 0x000000012800788c */ /* 0x000fc8000bf01270 */
[----:B------:R-:W-:-:S04]  /*1220*/  USEL UR4, UR40, 0x1, UP0 ;  /* 0x0000000128047887 */ /* 0x000fc80008000000 */
[----:B------:R-:W-:-:S06]  /*1230*/  UIADD3 UR4, UR40, -UR4, URZ ;  /* 0x8000000428047290 */ /* 0x000fcc000fffe03f */
[----:B--23--:R-:W-:Y:S01]  /*1240*/  IMAD.U32 R0, RZ, RZ, UR4 ;  /* 0x00000004ff007e24 */ /* 0x00cfe2000f8e00ff */
[----:B------:R-:W-:Y:S05]  /*1250*/  WARPSYNC.ALL ;  /* 0x0000000000007948 */ /* 0x000fea0003800000 */
[----:B------:R-:W-:Y:S01]  /*1260*/  ISETP.GE.AND P1, PT, R0, 0x1, PT ;  /* 0x000000010000780c */ /* 0x000fe20003f26270 */
[----:B------:R-:W-:Y:S01]  /*1270*/  UIADD3 UR4, UR42, 0x20100, URZ ;  /* 0x000201002a047890 */ /* 0x000fe2000fffe03f */
[----:B------:R-:W-:Y:S01]  /*1280*/  WARPGROUP.ARRIVE ;  /* 0x00000000000079c5 */ /* 0x000fe20000000000 */
[----:B------:R-:W-:Y:S01]  /*1290*/  UMOV UR9, 0x40000040 ;  /* 0x4000004000097882 */ /* 0x000fe20000000000 */
[----:B------:R-:W-:Y:S01]  /*12a0*/  UMOV UR11, 0x40000040 ;  /* 0x40000040000b7882 */ /* 0x000fe20000000000 */
[----:B------:R-:W-:-:S02]  /*12b0*/  USHF.R.U32.HI UR5, URZ, 0x4, UR4 ;  /* 0x000000043f057899 */ /* 0x000fc40008011604 */
[----:B------:R-:W-:Y:S02]  /*12c0*/  ULOP3.LUT UR4, UR41, 0x10000, URZ, 0xfc, !UPT ;  /* 0x0001000029047892 */ /* 0x000fe4000f8efc3f */
[----:B------:R-:W-:Y:S02]  /*12d0*/  ULOP3.LUT UR5, UR5, 0x3fff, URZ, 0xc0, !UPT ;  /* 0x00003fff05057892 */ /* 0x000fe4000f8ec03f */
[----:B------:R-:W-:Y:S02]  /*12e0*/  ULEA UR8, UR39, UR4, 0xb ;  /* 0x0000000427087291 */ /* 0x000fe4000f8e583f */
[----:B------:R-:W-:Y:S01]  /*12f0*/  ULOP3.LUT UR5, UR5, 0x10000, URZ, 0xfc, !UPT ;  /* 0x0001000005057892 */ /* 0x000fe2000f8efc3f */
[----:B------:R-:W-:Y:S01]  /*1300*/  UMOV UR13, UR9 ;  /* 0x00000009000d7c82 */ /* 0x000fe20008000000 */
[----:B------:R-:W-:Y:S02]  /*1310*/  UMOV UR15, 0x40000040 ;  /* 0x40000040000f7882 */ /* 0x000fe40000000000 */
[----:B------:R-:W-:Y:S01]  /*1320*/  UIMAD UR6, UR39, 0x500, UR5 ;  /* 0x00000500270678a4 */ /* 0x000fe2000f8e0205 */
[----:B------:R-:W-:Y:S01]  /*1330*/  UMOV UR12, UR8 ;  /* 0x00000008000c7c82 */ /* 0x000fe20008000000 */
[----:B------:R-:W-:-:S02]  /*1340*/  UMOV UR16, UR8 ;  /* 0x0000000800107c82 */ /* 0x000fc40008000000 */
[----:B------:R-:W-:Y:S02]  /*1350*/  UIADD3 UR14, UR6, 0x80, URZ ;  /* 0x00000080060e7890 */ /* 0x000fe4000fffe03f */
[----:B------:R-:W-:Y:S02]  /*1360*/  UIADD3 UR18, UR6, 0x100, URZ ;  /* 0x0000010006127890 */ /* 0x000fe4000fffe03f */
[----:B------:R-:W-:Y:S01]  /*1370*/  UMOV UR10, UR6 ;  /* 0x00000006000a7c82 */ /* 0x000fe20008000000 */
[----:B------:R-:W-:Y:S01]  /*1380*/  UMOV UR17, UR9 ;  /* 0x0000000900117c82 */ /* 0x000fe20008000000 */
[----:B------:R-:W-:Y:S01]  /*1390*/  HGMMA.64x16x16.F32.BF16 R56, gdesc[UR8], RZ, !UPT, gsb0 ;  /* 0x00200000083879f0 */ /* 0x000fe2000c0018ff */
[----:B------:R-:W-:Y:S01]  /*13a0*/  UMOV UR19, 0x40000040 ;  /* 0x4000004000137882 */ /* 0x000fe20000000000 */
[----:B------:R-:W-:Y:S02]  /*13b0*/  UIADD3 UR7, UR6, 0x180, URZ ;  /* 0x0000018006077890 */ /* 0x000fe4000fffe03f */
[----:B------:R-:W-:Y:S01]  /*13c0*/  UIADD3 UR10, UR6, 0x200, URZ ;  /* 0x00000200060a7890 */ /* 0x000fe2000fffe03f */
[----:B------:R-:W-:Y:S01]  /*13d0*/  UMOV UR11, 0x40000040 ;  /* 0x40000040000b7882 */ /* 0x000fe20000000000 */
[----:B------:R-:W-:-:S02]  /*13e0*/  WARPGROUP.DEPBAR.LE gsb0, 0x0 ;  /* 0x00008000000079c5 */ /* 0x000fc40000010000 */
[----:B------:R-:W-:-:S06]  /*13f0*/  WARPGROUP.ARRIVE ;  /* 0x00000000000079c5 */ /* 0x000fcc0000000000 */
[----:B------:R-:W-:Y:S01]  /*1400*/  HGMMA.64x16x16.F32.BF16 R48, gdesc[UR12], RZ, !UPT, gsb0 ;  /* 0x002000000c3079f0 */ /* 0x000fe2000c0018ff */
[----:B------:R-:W-:Y:S01]  /*1410*/  UMOV UR12, UR8 ;  /* 0x00000008000c7c82 */ /* 0x000fe20008000000 */
[----:B------:R-:W-:Y:S01]  /*1420*/  UMOV UR13, UR9 ;  /* 0x00000009000d7c82 */ /* 0x000fe20008000000 */
[----:B------:R-:W-:Y:S01]  /*1430*/  UMOV UR14, UR7 ;  /* 0x00000007000e7c82 */ /* 0x000fe20008000000 */
[----:B------:R-:W-:Y:S01]  /*1440*/  UMOV UR15, 0x40000040 ;  /* 0x40000040000f7882 */ /* 0x000fe20000000000 */
[----:B------:R-:W-:Y:S01]  /*1450*/  UIADD3 UR7, UR6, 0x102, URZ ;  /* 0x0000010206077890 */ /* 0x000fe2000fffe03f */
[----:B------:R-:W-:Y:S02]  /*1460*/  WARPGROUP.DEPBAR.LE gsb0, 0x0 ;  /* 0x00008000000079c5 */ /* 0x000fe40000010000 */
[----:B------:R-:W-:-:S06]  /*1470*/  WARPGROUP.ARRIVE ;  /* 0x00000000000079c5 */ /* 0x000fcc0000000000 */
[----:B------:R-:W-:Y:S01]  /*1480*/  HGMMA.64x16x16.F32.BF16 R40, gdesc[UR16], RZ, !UPT, gsb0 ;  /* 0x00200000102879f0 */ /* 0x000fe2000c0018ff */
[----:B------:R-:W-:Y:S01]  /*1490*/  UIADD3 UR18, UR6, 0x82, URZ ;  /* 0x0000008206127890 */ /* 0x000fe2000fffe03f */
[----:B------:R-:W-:Y:S01]  /*14a0*/  UMOV UR19, 0x40000040 ;  /* 0x4000004000137882 */ /* 0x000fe20000000000 */
[----:B------:R-:W-:Y:S02]  /*14b0*/  WARPGROUP.DEPBAR.LE gsb0, 0x0 ;  /* 0x00008000000079c5 */ /* 0x000fe40000010000 */
[----:B------:R-:W-:-:S06]  /*14c0*/  WARPGROUP.ARRIVE ;  /* 0x00000000000079c5 */ /* 0x000fcc0000000000 */
[----:B------:R-:W-:Y:S01]  /*14d0*/  HGMMA.64x16x16.F32.BF16 R32, gdesc[UR12], RZ, !UPT, gsb0 ;  /* 0x002000000c2079f0 */ /* 0x000fe2000c0018ff */
[----:B------:R-:W-:Y:S01]  /*14e0*/  UMOV UR12, UR8 ;  /* 0x00000008000c7c82 */ /* 0x000fe20008000000 */
[----:B------:R-:W-:Y:S01]  /*14f0*/  UMOV UR13, UR9 ;  /* 0x00000009000d7c82 */ /* 0x000fe20008000000 */
[----:B------:R-:W-:Y:S01]  /*1500*/  UMOV UR14, UR10 ;  /* 0x0000000a000e7c82 */ /* 0x000fe20008000000 */
[----:B------:R-:W-:Y:S01]  /*1510*/  UMOV UR15, 0x40000040 ;  /* 0x40000040000f7882 */ /* 0x000fe20000000000 */
[----:B------:R-:W-:Y:S02]  /*1520*/  UIADD3 UR9, UR6, 0x182, URZ ;  /* 0x0000018206097890 */ /* 0x000fe4000fffe03f */
[----:B------:R-:W-:Y:S01]  /*1530*/  UIADD3 UR10, UR6, 0x202, URZ ;  /* 0x00000202060a7890 */ /* 0x000fe2000fffe03f */
[----:B------:R-:W-:Y:S02]  /*1540*/  WARPGROUP.DEPBAR.LE gsb0, 0x0 ;  /* 0x00008000000079c5 */ /* 0x000fe40000010000 */
[----:B------:R-:W-:-:S06]  /*1550*/  WARPGROUP.ARRIVE ;  /* 0x00000000000079c5 */ /* 0x000fcc0000000000 */
[----:B------:R-:W-:Y:S01]  /*1560*/  HGMMA.64x16x16.F32.BF16 R24, gdesc[UR12], RZ, !UPT, gsb0 ;  /* 0x002000000c1879f0 */ /* 0x000fe2000c0018ff */
[----:B------:R-:W-:Y:S02]  /*1570*/  UIADD3 UR12, UR8, 0x2, URZ ;  /* 0x00000002080c7890 */ /* 0x000fe4000fffe03f */
[----:B------:R-:W-:Y:S01]  /*1580*/  UIADD3 UR14, UR6, 0x2, URZ ;  /* 0x00000002060e7890 */ /* 0x000fe2000fffe03f */
[----:B------:R-:W-:Y:S01]  /*1590*/  UMOV UR13, 0x40000040 ;  /* 0x40000040000d7882 */ /* 0x000fe20000000000 */
[----:B------:R-:W-:Y:S01]  /*15a0*/  UMOV UR15, 0x40000040 ;  /* 0x40000040000f7882 */ /* 0x000fe20000000000 */
[----:B------:R-:W-:Y:S02]  /*15b0*/  UMOV UR17, UR13 ;  /* 0x0000000d00117c82 */ /* 0x000fe40008000000 */
[----:B------:R-:W-:Y:S01]  /*15c0*/  UMOV UR16, UR12 ;  /* 0x0000000c00107c82 */ /* 0x000fe20008000000 */
[----:B------:R-:W-:Y:S02]  /*15d0*/  WARPGROUP.DEPBAR.LE gsb0, 0x0 ;  /* 0x00008000000079c5 */ /* 0x000fe40000010000 */
[----:B------:R-:W-:-:S06]  /*15e0*/  WARPGROUP.ARRIVE ;  /* 0x00000000000079c5 */ /* 0x000fcc0000000000 */
[----:B------:R-:W-:Y:S01]  /*15f0*/  HGMMA.64x16x16.F32.BF16 R56, gdesc[UR12], R56, gsb0 ;  /* 0x002000000c3879f0 */ /* 0x000fe20008001838 */
[----:B------:R-:W-:Y:S01]  /*1600*/  UMOV UR14, UR7 ;  /* 0x00000007000e7c82 */ /* 0x000fe20008000000 */
[----:B------:R-:W-:Y:S01]  /*1610*/  UMOV UR15, 0x40000040 ;  /* 0x40000040000f7882 */ /* 0x000fe20000000000 */
[----:B------:R-:W-:Y:S01]  /*1620*/  UIADD3 UR7, UR6, 0x104, URZ ;  /* 0x0000010406077890 */ /* 0x000fe2000fffe03f */
[----:B------:R-:W-:Y:S02]  /*1630*/  WARPGROUP.DEPBAR.LE gsb0, 0x0 ;  /* 0x00008000000079c5 */ /* 0x000fe40000010000 */
[----:B------:R-:W-:-:S06]  /*1640*/  WARPGROUP.ARRIVE ;  /* 0x00000000000079c5 */ /* 0x000fcc0000000000 */
[----:B------:R-:W-:Y:S01]  /*1650*/  HGMMA.64x16x16.F32.BF16 R48, gdesc[UR16], R48, gsb0 ;  /* 0x00200000103079f0 */ /* 0x000fe20008001830 */
[----:B------:R-:W-:Y:S01]  /*1660*/  UIADD3 UR18, UR6, 0x84, URZ ;  /* 0x0000008406127890 */ /* 0x000fe2000fffe03f */
[----:B------:R-:W-:Y:S01]  /*1670*/  UMOV UR19, 0x40000040 ;  /* 0x4000004000137882 */ /* 0x000fe20000000000 */
        /* <DEDUP_REMOVED lines=149> */
[----:B------:R-:W-:Y:S01]  /*1fd0*/  UIADD3 UR8, UR8, 0x406, URZ ;  /* 0x0000040608087890 */ /* 0x000fe2000fffe03f */
[----:B------:R-:W-:-:S02]  /*1fe0*/  WARPGROUP.DEPBAR.LE gsb0, 0x0 ;  /* 0x00008000000079c5 */ /* 0x000fc40000010000 */
        /* <DEDUP_REMOVED lines=9> */
[----:B------:R-:W-:Y:S02]  /*2080*/  WARPGROUP.DEPBAR.LE gsb0, 0x0 ;  /* 0x00008000000079c5 */ /* 0x000fe40000010000 */
[----:B------:R-:W-:-:S06]  /*2090*/  WARPGROUP.ARRIVE ;  /* 0x00000000000079c5 */ /* 0x000fcc0000000000 */
[----:B------:R-:W-:Y:S01]  /*20a0*/  HGMMA.64x16x16.F32.BF16 R40, gdesc[UR12], R40, gsb0 ;  /* 0x002000000c2879f0 */ /* 0x000fe20008001828 */
[----:B------:R-:W-:Y:S01]  /*20b0*/  UMOV UR14, UR9 ;  /* 0x00000009000e7c82 */ /* 0x000fe20008000000 */
[----:B------:R-:W-:Y:S01]  /*20c0*/  UMOV UR15, 0x40000040 ;  /* 0x40000040000f7882 */ /* 0x000fe20000000000 */
        /* <DEDUP_REMOVED lines=11> */
[----:B------:R-:W-:Y:S01]  /*2180*/  UMOV UR12, UR8 ;  /* 0x00000008000c7c82 */ /* 0x000fe20008000000 */
        /* <DEDUP_REMOVED lines=8> */
[----:B------:R-:W-:Y:S02]  /*2210*/  WARPGROUP.DEPBAR.LE gsb0, 0x0 ;  /* 0x00008000000079c5 */ /* 0x000fe40000010000 */
[----:B------:R-:W-:-:S06]  /*2220*/  WARPGROUP.ARRIVE ;  /* 0x00000000000079c5 */ /* 0x000fcc0000000000 */
[----:B------:R-:W-:Y:S01]  /*2230*/  HGMMA.64x16x16.F32.BF16 R48, gdesc[UR8], R48, gsb0 ;  /* 0x00200000083079f0 */ /* 0x000fe20008001830 */
[----:B------:R-:W-:Y:S01]  /*2240*/  UMOV UR10, UR16 ;  /* 0x00000010000a7c82 */ /* 0x000fe20008000000 */
[----:B------:R-:W-:Y:S01]  /*2250*/  UMOV UR11, 0x40000040 ;  /* 0x40000040000b7882 */ /* 0x000fe20000000000 */
[----:B------:R-:W-:Y:S02]  /*2260*/  WARPGROUP.DEPBAR.LE gsb0, 0x0 ;  /* 0x00008000000079c5 */ /* 0x000fe40000010000 */
[----:B------:R-:W-:-:S06]  /*2270*/  WARPGROUP.ARRIVE ;  /* 0x00000000000079c5 */ /* 0x000fcc0000000000 */
[----:B------:R-:W-:Y:S03]  /*2280*/  HGMMA.64x16x16.F32.BF16 R40, gdesc[UR12], R40, gsb0 ;  /* 0x002000000c2879f0 */ /* 0x000fe60008001828 */
        /* <DEDUP_REMOVED lines=9> */
[----:B------:R-:W-:Y:S05]  /*2320*/  @!P1 BRA `(.L_x_18) ;  /* 0x0000001000a09947 */ /* 0x000fea0003800000 */
[----:B------:R-:W-:-:S04]  /*2330*/  UIADD3 UR6, UR39, 0x1, URZ ;  /* 0x0000000127067890 */ /* 0x000fc8000fffe03f */
[----:B------:R-:W-:-:S04]  /*2340*/  UISETP.NE.AND UP0, UPT, UR6, 0x4, UPT ;  /* 0x000000040600788c */ /* 0x000fc8000bf05270 */
[----:B------:R-:W-:Y:S02]  /*2350*/  USEL UR7, URZ, 0x1, UP0 ;  /* 0x000000013f077887 */ /* 0x000fe40008000000 */
[----:B------:R-:W-:Y:S02]  /*2360*/  USEL UR6, UR6, URZ, UP0 ;  /* 0x0000003f06067287 */ /* 0x000fe40008000000 */
[----:B------:R-:W-:-:S06]  /*2370*/  ULOP3.LUT UR7, UR38, UR7, URZ, 0x3c, !UPT ;  /* 0x0000000726077292 */ /* 0x000fcc000f8e3c3f */
[----:B01----:R-:W-:Y:S01]  /*2380*/  IMAD.U32 R5, RZ, RZ, UR7 ;  /* 0x00000007ff057e24 */ /* 0x003fe2000f8e00ff */
[----:B------:R-:W-:-:S06]  /*2390*/  UMOV UR7, UR39 ;  /* 0x0000002700077c82 */ /* 0x000fcc0008000000 */
.L_x_25:
[----:B01----:R-:W-:Y:S05]  /*23a0*/  @!P0 BRA `(.L_x_19) ;  /* 0x0000000000048947 */ /* 0x003fea0003800000 */
[----:B------:R-:W-:Y:S01]  /*23b0*/  BPT.TRAP 0x1 ;  /* 0x000000040000795c */ /* 0x000fe20000300000 */
.L_x_19:
[----:B------:R-:W0:Y:S01]  /*23c0*/  S2UR UR9, SR_CgaCtaId ;  /* 0x00000000000979c3 */ /* 0x000e220000008800 */
[----:B------:R-:W-:Y:S01]  /*23d0*/  UMOV UR8, 0x400 ;  /* 0x0000040000087882 */ /* 0x000fe20000000000 */
[----:B------:R-:W-:Y:S01]  /*23e0*/  SHF.L.U32 R3, R5, 0x1f, RZ ;  /* 0x0000001f05037819 */ /* 0x000fe200000006ff */
[----:B0-----:R-:W-:-:S04]  /*23f0*/  ULEA UR8, UR9, UR8, 0x18 ;  /* 0x0000000809087291 */ /* 0x001fc8000f8ec03f */
[----:B------:R-:W-:-:S09]  /*2400*/  ULEA UR9, UR6, UR8, 0x3 ;  /* 0x0000000806097291 */ /* 0x000fd2000f8e183f */
[----:B------:R0:W1:Y:S01]  /*2410*/  SYNCS.PHASECHK.TRANS64.TRYWAIT P1, [UR9], R3 ;  /* 0x00000003ff0075a7 */ /* 0x0000620008020149 */
[----:B------:R-:W-:Y:S05]  /*2420*/  @!P0 BRA `(.L_x_20) ;  /* 0x0000000000048947 */ /* 0x000fea0003800000 */
[----:B------:R-:W-:Y:S01]  /*2430*/  BPT.TRAP 0x1 ;  /* 0x000000040000795c */ /* 0x000fe20000300000 */
.L_x_20:
[----:B-1----:R-:W-:Y:S05]  /*2440*/  @P1 BRA `(.L_x_21) ;  /* 0x0000000000081947 */ /* 0x002fea0003800000 */
[----:B------:R-:W1:Y:S02]  /*2450*/  SYNCS.PHASECHK.TRANS64.TRYWAIT P1, [UR9], R3 ;  /* 0x00000003ff0075a7 */ /* 0x000e640008020149 */
[----:B-1----:R-:W-:Y:S05]  /*2460*/  @!P1 BRA `(.L_x_22) ;  /* 0x0000005c00b09947 */ /* 0x002fea0003800000 */
.L_x_21:
[----:B------:R-:W-:Y:S01]  /*2470*/  ULEA UR12, UR6, UR4, 0xb ;  /* 0x00000004060c7291 */ /* 0x000fe2000f8e583f */
[----:B------:R-:W-:Y:S01]  /*2480*/  WARPGROUP.ARRIVE ;  /* 0x00000000000079c5 */ /* 0x000fe20000000000 */
[----:B------:R-:W-:Y:S01]  /*2490*/  UIMAD UR10, UR6, 0x500, UR5 ;  /* 0x00000500060a78a4 */ /* 0x000fe2000f8e0205 */
[----:B------:R-:W-:Y:S01]  /*24a0*/  UMOV UR13, 0x40000040 ;  /* 0x40000040000d7882 */ /* 0x000fe20000000000 */
[----:B------:R-:W-:Y:S02]  /*24b0*/  UMOV UR15, 0x40000040 ;  /* 0x40000040000f7882 */ /* 0x000fe40000000000 */
[----:B------:R-:W-:Y:S01]  /*24c0*/  UIADD3 UR18, UR10, 0x80, URZ ;  /* 0x000000800a127890 */ /* 0x000fe2000fffe03f */
[----:B------:R-:W-:Y:S02]  /*24d0*/  UMOV UR16, UR12 ;  /* 0x0000000c00107c82 */ /* 0x000fe40008000000 */
[----:B------:R-:W-:Y:S01]  /*24e0*/  UMOV UR14, UR10 ;  /* 0x0000000a000e7c82 */ /* 0x000fe20008000000 */
[----:B------:R-:W-:Y:S01]  /*24f0*/  UMOV UR17, UR13 ;  /* 0x0000000d00117c82 */ /* 0x000fe20008000000 */
[----:B------:R-:W-:Y:S01]  /*2500*/  HGMMA.64x16x16.F32.BF16 R56, gdesc[UR12], R56, gsb0 ;  /* 0x002000000c3879f0 */ /* 0x000fe20008001838 */
[----:B------:R-:W-:Y:S01]  /*2510*/  UMOV UR19, 0x40000040 ;  /* 0x4000004000137882 */ /* 0x000fe20000000000 */
[----:B------:R-:W-:-:S02]  /*2520*/  UIADD3 UR9, UR10, 0x100, URZ ;  /* 0x000001000a097890 */ /* 0x000fc4000fffe03f */
[----:B------:R-:W-:Y:S02]  /*2530*/  UIADD3 UR11, UR10, 0x180, URZ ;  /* 0x000001800a0b7890 */ /* 0x000fe4000fffe03f */
[----:B------:R-:W-:Y:S01]  /*2540*/  UIADD3 UR14, UR10, 0x200, URZ ;  /* 0x000002000a0e7890 */ /* 0x000fe2000fffe03f */
[----:B------:R-:W-:Y:S01]  /*2550*/  UMOV UR15, 0x40000040 ;  /* 0x40000040000f7882 */ /* 0x000fe20000000000 */
[----:B------:R-:W-:Y:S02]  /*2560*/  WARPGROUP.DEPBAR.LE gsb0, 0x0 ;  /* 0x00008000000079c5 */ /* 0x000fe40000010000 */
[----:B------:R-:W-:-:S06]  /*2570*/  WARPGROUP.ARRIVE ;  /* 0x00000000000079c5 */ /* 0x000fcc0000000000 */
[----:B------:R-:W-:Y:S01]  /*2580*/  HGMMA.64x16x16.F32.BF16 R48, gdesc[UR16], R48, gsb0 ;  /* 0x00200000103079f0 */ /* 0x000fe20008001830 */
[----:B------:R-:W-:Y:S01]  /*2590*/  UMOV UR16, UR12 ;  /* 0x0000000c00107c82 */ /* 0x000fe20008000000 */
        /* <DEDUP_REMOVED lines=238> */
[----:B------:R-:W-:Y:S01]  /*3480*/  BPT.TRAP 0x1 ;  /* 0x000000040000795c */ /* 0x000fe20000300000 */
.L_x_23:
[----:B------:R-:W-:Y:S01]  /*3490*/  ULEA UR8, UR7, UR8, 0x3 ;  /* 0x0000000807087291 */ /* 0x000fe2000f8e183f */
[----:B------:R-:W-:-:S03]  /*34a0*/  ISETP.GT.U32.AND P1, PT, R19, 0x1, PT ;  /* 0x000000011300780c */ /* 0x000fc60003f24070 */
[----:B------:R-:W-:-:S04]  /*34b0*/  UIADD3 UR8, UR8, 0x20, URZ ;  /* 0x0000002008087890 */ /* 0x000fc8000fffe03f */
[----:B------:R-:W-:-:S09]  /*34c0*/  UPRMT UR8, URZ, 0x654, UR8 ;  /* 0x000006543f087896 */ /* 0x000fd20008000008 */
[----:B------:R-:W-:Y:S01]  /*34d0*/  SYNCS.ARRIVE.TRANS64.RED.A1T0 RZ, [UR8], RZ ;  /* 0x000000ffffff79a7 */ /* 0x000fe20008100408 */
[----:B------:R-:W-:Y:S05]  /*34e0*/  @P1 BRA `(.L_x_24) ;  /* 0x0000000000041947 */ /* 0x000fea0003800000 */
[----:B------:R-:W-:Y:S01]  /*34f0*/  BPT.TRAP 0x1 ;  /* 0x000000040000795c */ /* 0x000fe20000300000 */
.L_x_24:
[----:B------:R-:W-:Y:S01]  /*3500*/  UIADD3 UR6, UR6, 0x1, URZ ;  /* 0x0000000106067890 */ /* 0x000fe2000fffe03f */
[C---:B------:R-:W-:Y:S01]  /*3510*/  ISETP.GT.AND P1, PT, R0.reuse, 0x1, PT ;  /* 0x000000010000780c */ /* 0x040fe20003f24270 */
[----:B------:R-:W-:Y:S01]  /*3520*/  UIADD3 UR7, UR7, 0x1, URZ ;  /* 0x0000000107077890 */ /* 0x000fe2000fffe03f */
[----:B------:R-:W-:Y:S01]  /*3530*/  VIADD R0, R0, 0xffffffff ;  /* 0xffffffff00007836 */ /* 0x000fe20000000000 */
[----:B------:R-:W-:Y:S02]  /*3540*/  UISETP.NE.AND UP0, UPT, UR6, 0x4, UPT ;  /* 0x000000040600788c */ /* 0x000fe4000bf05270 */
[----:B------:R-:W-:Y:S02]  /*3550*/  UISETP.NE.AND UP1, UPT, UR7, 0x4, UPT ;  /* 0x000000040700788c */ /* 0x000fe4000bf25270 */
[----:B------:R-:W-:Y:S02]  /*3560*/  USEL UR8, URZ, 0x1, UP0 ;  /* 0x000000013f087887 */ /* 0x000fe40008000000 */
[----:B------:R-:W-:-:S02]  /*3570*/  USEL UR6, UR6, URZ, UP0 ;  /* 0x0000003f06067287 */ /* 0x000fc40008000000 */
[----:B------:R-:W-:Y:S02]  /*3580*/  USEL UR7, UR7, URZ, UP1 ;  /* 0x0000003f07077287 */ /* 0x000fe40008800000 */
[----:B------:R-:W-:Y:S01]  /*3590*/  LOP3.LUT R5, R5, UR8, RZ, 0x3c, !PT ;  /* 0x0000000805057c12 */ /* 0x000fe2000f8e3cff */
[----:B------:R-:W-:Y:S09]  /*35a0*/  @P1 BRA `(.L_x_25) ;  /* 0xffffffec007c1947 */ /* 0x000ff2000383ffff */
.L_x_18:
[----:B------:R-:W2:Y:S02]  /*35b0*/  LDC R0, c[0x0][0x28c] ;  /* 0x0000a300ff007b82 */ /* 0x000ea40000000800 */
[----:B--2---:R-:W-:-:S13]  /*35c0*/  ISETP.GE.AND P1, PT, R0, 0x1, PT ;  /* 0x000000010000780c */ /* 0x004fda0003f26270 */
[----:B------:R-:W-:Y:S05]  /*35d0*/  @!P1 BRA `(.L_x_26) ;  /* 0x0000000000409947 */ /* 0x000fea0003800000 */
[----:B------:R-:W-:Y:S05]  /*35e0*/  @!P0 BRA `(.L_x_27) ;  /* 0x0000000000048947 */ /* 0x000fea0003800000 */
[----:B------:R-:W-:Y:S01]  /*35f0*/  BPT.TRAP 0x1 ;  /* 0x000000040000795c */ /* 0x000fe20000300000 */
.L_x_27:
[----:B------:R-:W2:Y:S01]  /*3600*/  S2UR UR6, SR_CgaCtaId ;  /* 0x00000000000679c3 */ /* 0x000ea20000008800 */
[----:B------:R-:W-:Y:S01]  /*3610*/  UISETP.LT.AND UP0, UPT, UR40, 0x1, UPT ;  /* 0x000000012800788c */ /* 0x000fe2000bf01270 */
[----:B------:R-:W-:Y:S01]  /*3620*/  ISETP.GT.U32.AND P0, PT, R19, 0x1, PT ;  /* 0x000000011300780c */ /* 0x000fe20003f04070 */
[----:B------:R-:W-:Y:S02]  /*3630*/  UMOV UR5, 0x400 ;  /* 0x0000040000057882 */ /* 0x000fe40000000000 */
[----:B------:R-:W-:-:S04]  /*3640*/  USEL UR4, UR40, 0x1, UP0 ;  /* 0x0000000128047887 */ /* 0x000fc80008000000 */
[----:B------:R-:W-:-:S04]  /*3650*/  UIADD3 UR4, UR39, UR40, -UR4 ;  /* 0x0000002827047290 */ /* 0x000fc8000fffe804 */
[----:B------:R-:W-:-:S04]  /*3660*/  USHF.L.U32 UR4, UR4, 0x3, URZ ;  /* 0x0000000304047899 */ /* 0x000fc8000800063f */
[----:B------:R-:W-:Y:S02]  /*3670*/  ULOP3.LUT UR4, UR4, 0x18, URZ, 0xc0, !UPT ;  /* 0x0000001804047892 */ /* 0x000fe4000f8ec03f */
[----:B--2---:R-:W-:-:S04]  /*3680*/  ULEA UR5, UR6, UR5, 0x18 ;  /* 0x0000000506057291 */ /* 0x004fc8000f8ec03f */
[----:B------:R-:W-:-:S04]  /*3690*/  UIADD3 UR4, UR5, 0x20, UR4 ;  /* 0x0000002005047890 */ /* 0x000fc8000fffe004 */
[----:B------:R-:W-:-:S09]  /*36a0*/  UPRMT UR4, URZ, 0x654, UR4 ;  /* 0x000006543f047896 */ /* 0x000fd20008000004 */
[----:B------:R-:W-:Y:S01]  /*36b0*/  SYNCS.ARRIVE.TRANS64.RED.A1T0 RZ, [UR4], RZ ;  /* 0x000000ffffff79a7 */ /* 0x000fe20008100404 */
[----:B------:R-:W-:Y:S05]  /*36c0*/  @P0 BRA `(.L_x_26) ;  /* 0x0000000000040947 */ /* 0x000fea0003800000 */
[----:B------:R-:W-:Y:S01]  /*36d0*/  BPT.TRAP 0x1 ;  /* 0x000000040000795c */ /* 0x000fe20000300000 */
.L_x_26:
[----:B------:R-:W2:Y:S01]  /*36e0*/  LDC R6, c[0x0][0x288] ;  /* 0x0000a200ff067b82 */ /* 0x000ea20000000800 */
[----:B------:R-:W-:Y:S01]  /*36f0*/  UIADD3 UR39, UR40, UR39, URZ ;  /* 0x0000002728277290 */ /* 0x000fe2000fffe03f */
[C---:B01----:R-:W-:Y:S01]  /*3700*/  LOP3.LUT R5, R18.reuse, 0x3, RZ, 0xc0, !PT ;  /* 0x0000000312057812 */ /* 0x043fe200078ec0ff */
[----:B------:R-:W-:Y:S01]  /*3710*/  IMAD R67, R67, 0x50, RZ ;  /* 0x0000005043437824 */ /* 0x000fe200078e02ff */
[----:B------:R-:W-:Y:S01]  /*3720*/  SHF.R.U32.HI R3, RZ, 0x2, R18 ;  /* 0x00000002ff037819 */ /* 0x000fe20000011612 */
[----:B------:R-:W-:Y:S01]  /*3730*/  USHF.R.U32.HI UR4, URZ, 0x2, UR39 ;  /* 0x000000023f047899 */ /* 0x000fe20008011627 */
[C---:B------:R-:W-:Y:S01]  /*3740*/  LOP3.LUT R4, R18.reuse, 0x60, RZ, 0xc0, !PT ;  /* 0x0000006012047812 */ /* 0x040fe200078ec0ff */
[----:B------:R-:W-:Y:S01]  /*3750*/  IMAD.SHL.U32 R10, R18, 0x2, RZ ;  /* 0x00000002120a7824 */ /* 0x000fe200078e00ff */
[----:B------:R-:W-:Y:S01]  /*3760*/  LOP3.LUT R0, R22, 0x1, RZ, 0xc0, !PT ;  /* 0x0000000116007812 */ /* 0x000fe200078ec0ff */
[----:B------:R-:W-:Y:S01]  /*3770*/  ULOP3.LUT UR4, UR4, 0x1, URZ, 0xc0, !UPT ;  /* 0x0000000104047892 */ /* 0x000fe2000f8ec03f */
[----:B------:R-:W-:Y:S01]  /*3780*/  LOP3.LUT R3, R3, 0x7, RZ, 0xc0, !PT ;  /* 0x0000000703037812 */ /* 0x000fe200078ec0ff */
[----:B------:R-:W-:Y:S01]  /*3790*/  ULDC UR8, c[0x0][0x284] ;  /* 0x0000a10000087ab9 */ /* 0x000fe20000000800 */
[----:B------:R-:W-:Y:S01]  /*37a0*/  SHF.R.U32.HI R4, RZ, 0x1, R4 ;  /* 0x00000001ff047819 */ /* 0x000fe20000011604 */
[----:B------:R-:W-:Y:S01]  /*37b0*/  IMAD.SHL.U32 R8, R0, 0x40, RZ ;  /* 0x0000004000087824 */ /* 0x000fe200078e00ff */
[----:B------:R-:W-:Y:S01]  /*37c0*/  UISETP.GT.U32.AND UP1, UPT, UR39, 0x3, UPT ;  /* 0x000000032700788c */ /* 0x000fe2000bf24070 */
[----:B------:R-:W-:Y:S01]  /*37d0*/  SHF.R.S32.HI R15, RZ, 0x1f, R65 ;  /* 0x0000001fff0f7819 */ /* 0x000fe20000011441 */
[----:B------:R-:W-:Y:S01]  /*37e0*/  UISETP.NE.U32.AND UP0, UPT, UR4, 0x1, UPT ;  /* 0x000000010400788c */ /* 0x000fe2000bf05070 */
[--C-:B------:R-:W-:Y:S01]  /*37f0*/  IADD3 R7, RZ, -R4, -R3.reuse ;  /* 0x80000004ff077210 */ /* 0x100fe20007ffe803 */
[----:B------:R-:W-:Y:S01]  /*3800*/  ULDC.64 UR6, c[0x0][0x5d0] ;  /* 0x0001740000067ab9 */ /* 0x000fe20000000a00 */
[----:B------:R-:W-:Y:S01]  /*3810*/  LOP3.LUT R10, R67, 0x6, R10, 0xf8, !PT ;  /* 0x00000006430a7812 */ /* 0x000fe200078ef80a */
[----:B------:R-:W-:Y:S01]  /*3820*/  UISETP.LT.U32.AND UP1, UPT, UR40, 0x4, UP1 ;  /* 0x000000042800788c */ /* 0x000fe20008f21070 */
[----:B------:R-:W-:Y:S01]  /*3830*/  LOP3.LUT R3, R8, 0x40, R3, 0xe2, !PT ;  /* 0x0000004008037812 */ /* 0x000fe200078ee203 */
[----:B------:R-:W-:Y:S01]  /*3840*/  UISETP.GT.U32.AND UP0, UPT, UR40, 0x3, !UP0 ;  /* 0x000000032800788c */ /* 0x000fe2000c704070 */
[----:B------:R-:W-:Y:S01]  /*3850*/  SHF.R.S32.HI R11, RZ, 0x1f, R10 ;  /* 0x0000001fff0b7819 */ /* 0x000fe2000001140a */
[----:B--2---:R-:W-:Y:S01]  /*3860*/  IMAD R12, R5, -0x2, R6 ;  /* 0xfffffffe050c7824 */ /* 0x004fe200078e0206 */
[----:B------:R-:W-:Y:S01]  /*3870*/  ISETP.GE.AND P0, PT, R67, R6, PT ;  /* 0x000000064300720c */ /* 0x000fe20003f06270 */
[C---:B------:R-:W-:Y:S01]  /*3880*/  IMAD.SHL.U32 R5, R66.reuse, 0x80, RZ ;  /* 0x0000008042057824 */ /* 0x040fe200078e00ff */
[----:B------:R-:W-:Y:S01]  /*3890*/  USEL UR5, URZ, 0x1, !UP1 ;  /* 0x000000013f057887 */ /* 0x000fe2000c800000 */
[----:B------:R-:W-:Y:S01]  /*38a0*/  IMAD R6, R15, UR6, RZ ;  /* 0x000000060f067c24 */ /* 0x000fe2000f8e02ff */
[----:B------:R-:W-:Y:S01]  /*38b0*/  USEL UR4, URZ, 0x1, !UP0 ;  /* 0x000000013f047887 */ /* 0x000fe2000c000000 */
[----:B------:R-:W-:Y:S01]  /*38c0*/  IMAD.WIDE R8, R66, 0x80, RZ ;  /* 0x0000008042087825 */ /* 0x000fe200078e02ff */
[----:B------:R-:W-:Y:S01]  /*38d0*/  ISETP.GE.OR P0, PT, R5, UR8, P0 ;  /* 0x0000000805007c0c */ /* 0x000fe20008706670 */
[----:B------:R-:W-:-:S02]  /*38e0*/  ULOP3.LUT UR39, UR39, 0x3, URZ, 0xc0, !UPT ;  /* 0x0000000327277892 */ /* 0x000fc4000f8ec03f */
[----:B------:R-:W-:Y:S01]  /*38f0*/  IMAD R0, R0, -0x40, R7 ;  /* 0xffffffc000007824 */ /* 0x000fe200078e0207 */
[----:B------:R-:W-:Y:S01]  /*3900*/  LOP3.LUT R81, R8, R3, R4, 0xfe, !PT ;  /* 0x0000000308517212 */ /* 0x000fe200078efe04 */
[C---:B------:R-:W-:Y:S01]  /*3910*/  IMAD R13, R65.reuse, UR7, R6 ;  /* 0x00000007410d7c24 */ /* 0x040fe2000f8e0206 */
[----:B------:R-:W-:Y:S01]  /*3920*/  ULOP3.LUT UR38, UR4, UR38, UR5, 0x96, !UPT ;  /* 0x0000002604267292 */ /* 0x000fe2000f8e9605 */
[----:B------:R-:W-:Y:S01]  /*3930*/  IMAD.WIDE.U32 R6, R65, UR6, R10 ;  /* 0x0000000641067c25 */ /* 0x000fe2000f8e000a */
[----:B------:R-:W-:-:S03]  /*3940*/  IADD3 R3, -R5, UR8, R0 ;  /* 0x0000000805037c10 */ /* 0x000fc6000fffe100 */
[----:B------:R-:W-:Y:S02]  /*3950*/  IMAD.IADD R7, R7, 0x1, R13 ;  /* 0x0000000107077824 */ /* 0x000fe400078e020d */
[----:B------:R-:W-:Y:S02]  /*3960*/  IMAD.IADD R4, R12, 0x1, -R67 ;  /* 0x000000010c047824 */ /* 0x000fe400078e0a43 */
[----:B------:R-:W-:Y:S01]  /*3970*/  IMAD.MOV.U32 R0, RZ, RZ, -0x1 ;  /* 0xffffffffff007424 */ /* 0x000fe200078e00ff */
[----:B------:R-:W-:Y:S06]  /*3980*/  @P0 BRA `(.L_x_28) ;  /* 0x0000002800e80947 */ /* 0x000fec0003800000 */
[----:B------:R-:W0:Y:S01]  /*3990*/  LDC.64 R12, c[0x0][0x5c8] ;  /* 0x00017200ff0c7b82 */ /* 0x000e220000000a00 */
[----:B-----5:R-:W-:Y:S01]  /*39a0*/  FSETP.NEU.AND P0, PT, R64, RZ, PT ;  /* 0x000000ff4000720b */ /* 0x020fe20003f0d000 */
[----:B------:R-:W-:Y:S01]  /*39b0*/  BSSY B0, `(.L_x_28) ;  /* 0x00002b7000007945 */ /* 0x000fe20003800000 */
[----:B------:R-:W-:-:S04]  /*39c0*/  ISETP.GT.AND P1, PT, R4, RZ, PT ;  /* 0x000000ff0400720c */ /* 0x000fc80003f24270 */
[----:B------:R-:W-:Y:S01]  /*39d0*/  ISETP.GT.AND P2, PT, R3, RZ, P1 ;  /* 0x000000ff0300720c */ /* 0x000fe20000f44270 */
[-C--:B0-----:R-:W-:Y:S02]  /*39e0*/  IMAD R14, R9, R12.reuse, RZ ;  /* 0x0000000c090e7224 */ /* 0x081fe400078e02ff */
[----:B------:R-:W-:-:S04]  /*39f0*/  IMAD.WIDE.U32 R68, R81, R12, R6 ;  /* 0x0000000c51447225 */ /* 0x000fc800078e0006 */
[----:B------:R-:W-:-:S04]  /*3a00*/  IMAD R5, R81, R13, R14 ;  /* 0x0000000d51057224 */ /* 0x000fc800078e020e */
[----:B------:R-:W-:Y:S01]  /*3a10*/  IMAD.IADD R83, R69, 0x1, R5 ;  /* 0x0000000145537824 */ /* 0x000fe200078e0205 */
[----:B------:R-:W-:Y:S06]  /*3a20*/  @!P0 BRA `(.L_x_29) ;  /* 0x0000001c00348947 */ /* 0x000fec0003800000 */
[----:B------:R-:W0:Y:S01]  /*3a30*/  LDC.64 R74, c[0x0][0x5b8] ;  /* 0x00016e00ff4a7b82 */ /* 0x000e220000000a00 */
[----:B------:R-:W-:-:S07]  /*3a40*/  ULDC.64 UR4, c[0x0][0x5c0] ;  /* 0x0001700000047ab9 */ /* 0x000fce0000000a00 */
[----:B------:R-:W1:Y:S08]  /*3a50*/  LDC.64 R76, c[0x0][0x5b0] ;  /* 0x00016c00ff4c7b82 */ /* 0x000e700000000a00 */
[----:B------:R-:W2:Y:S01]  /*3a60*/  LDC.64 R78, c[0x0][0x5a8] ;  /* 0x00016a00ff4e7b82 */ /* 0x000ea20000000a00 */
[-C--:B0-----:R-:W-:Y:S02]  /*3a70*/  IMAD R6, R15, R74.reuse, RZ ;  /* 0x0000004a0f067224 */ /* 0x081fe400078e02ff */
[----:B------:R-:W-:-:S04]  /*3a80*/  IMAD.WIDE.U32 R70, R65, R74, R10 ;  /* 0x0000004a41467225 */ /* 0x000fc800078e000a */
[----:B------:R-:W-:Y:S02]  /*3a90*/  IMAD R69, R65, R75, R6 ;  /* 0x0000004b41457224 */ /* 0x000fe400078e0206 */
[-C--:B-1----:R-:W-:Y:S02]  /*3aa0*/  IMAD R8, R9, R76.reuse, RZ ;  /* 0x0000004c09087224 */ /* 0x082fe400078e02ff */
[----:B------:R-:W-:Y:S02]  /*3ab0*/  IMAD.IADD R15, R71, 0x1, R69 ;  /* 0x00000001470f7824 */ /* 0x000fe400078e0245 */
[----:B------:R-:W-:Y:S02]  /*3ac0*/  IMAD.MOV.U32 R14, RZ, RZ, R70 ;  /* 0x000000ffff0e7224 */ /* 0x000fe400078e0046 */
[C---:B------:R-:W-:Y:S02]  /*3ad0*/  IMAD R73, R81.reuse, R77, R8 ;  /* 0x0000004d51497224 */ /* 0x040fe400078e0208 */
[----:B------:R-:W-:-:S04]  /*3ae0*/  IMAD.WIDE.U32 R6, R81, R76, R14 ;  /* 0x0000004c51067225 */ /* 0x000fc800078e000e */
[----:B------:R-:W-:Y:S01]  /*3af0*/  IMAD.IADD R5, R7, 0x1, R73 ;  /* 0x0000000107057824 */ /* 0x000fe200078e0249 */
[----:B--2---:R-:W-:-:S04]  /*3b00*/  LEA R20, P0, R6, R78, 0x1 ;  /* 0x0000004e06147211 */ /* 0x004fc800078008ff */
[----:B------:R-:W-:-:S05]  /*3b10*/  LEA.HI.X R21, R6, R79, R5, 0x1, P0 ;  /* 0x0000004f06157211 */ /* 0x000fca00000f0c05 */
[----:B------:R0:W2:Y:S01]  /*3b20*/  @P2 LDG.E.LTC128B.U16 R5, desc[UR36][R20.64] ;  /* 0x0000002414052981 */ /* 0x0000a2000c1e1520 */
[----:B------:R-:W-:Y:S01]  /*3b30*/  LEA R8, P0, R68, UR4, 0x1 ;  /* 0x0000000444087c11 */ /* 0x000fe2000f8008ff */
[----:B------:R-:W-:Y:S01]  /*3b40*/  IMAD.WIDE.U32 R6, R81, R76, R10 ;  /* 0x0000004c51067225 */ /* 0x000fe200078e000a */
[----:B------:R-:W-:Y:S03]  /*3b50*/  BSSY B1, `(.L_x_30) ;  /* 0x0000012000017945 */ /* 0x000fe60003800000 */
[----:B------:R-:W-:Y:S02]  /*3b60*/  IMAD.IADD R7, R73, 0x1, R7 ;  /* 0x0000000149077824 */ /* 0x000fe400078e0207 */
[----:B------:R-:W-:Y:S01]  /*3b70*/  IMAD.WIDE.U32 R66, R65, R74, R6 ;  /* 0x0000004a41427225 */ /* 0x000fe200078e0006 */
[----:B0-----:R-:W-:-:S03]  /*3b80*/  SHF.L.U64.HI R21, R76, 0x3, R77 ;  /* 0x000000034c157819 */ /* 0x001fc6000001024d */
[----:B------:R-:W-:Y:S01]  /*3b90*/  IMAD.IADD R7, R69, 0x1, R67 ;  /* 0x0000000145077824 */ /* 0x000fe200078e0243 */
[----:B------:R-:W-:Y:S01]  /*3ba0*/  LEA R6, P4, R66, R78, 0x1 ;  /* 0x0000004e42067211 */ /* 0x000fe200078808ff */
[----:B------:R-:W-:-:S03]  /*3bb0*/  IMAD.SHL.U32 R20, R76, 0x8, RZ ;  /* 0x000000084c147824 */ /* 0x000fc600078e00ff */
[----:B------:R-:W-:Y:S01]  /*3bc0*/  LEA.HI.X R7, R66, R79, R7, 0x1, P4 ;  /* 0x0000004f42077211 */ /* 0x000fe200020f0c07 */
[----:B--2---:R-:W-:-:S04]  /*3bd0*/  IMAD.U32 R9, R5, 0x10000, RZ ;  /* 0x0001000005097824 */ /* 0x004fc800078e00ff */
[----:B------:R-:W-:-:S04]  /*3be0*/  FMUL R9, R9, R64 ;  /* 0x0000004009097220 */ /* 0x000fc80000400000 */
[----:B------:R-:W-:Y:S01]  /*3bf0*/  FFMA R56, R56, R23, R9 ;  /* 0x0000001738387223 */ /* 0x000fe20000000009 */
[----:B------:R-:W-:Y:S02]  /*3c00*/  LEA.HI.X R9, R68, UR5, R83, 0x1, P0 ;  /* 0x0000000544097c11 */ /* 0x000fe400080f0c53 */
[----:B------:R-:W-:Y:S02]  /*3c10*/  ISETP.GT.AND P0, PT, R4, 0x1, PT ;  /* 0x000000010400780c */ /* 0x000fe40003f04270 */
[----:B------:R-:W-:Y:S02]  /*3c20*/  F2FP.BF16.F32.PACK_AB R56, RZ, R56 ;  /* 0x00000038ff38723e */ /* 0x000fe400000010ff */
[----:B------:R-:W-:-:S03]  /*3c30*/  ISETP.GT.AND P3, PT, R3, RZ, P0 ;  /* 0x000000ff0300720c */ /* 0x000fc60000764270 */
[----:B------:R0:W-:Y:S10]  /*3c40*/  @P2 STG.E.U16 desc[UR36][R8.64], R56 ;  /* 0x0000003808002986 */ /* 0x0001f4000c101524 */
[----:B------:R-:W-:Y:S05]  /*3c50*/  @!P3 BRA `(.L_x_31) ;  /* 0x000000000004b947 */ /* 0x000fea0003800000 */
[----:B------:R1:W5:Y:S02]  /*3c60*/  LDG.E.LTC128B.U16 R5, desc[UR36][R6.64+0x2] ;  /* 0x0000022406057981 */ /* 0x000364000c1e1520 */
.L_x_31:
[----:B------:R-:W-:Y:S05]  /*3c70*/  BSYNC B1 ;  /* 0x0000000000017941 */ /* 0x000fea0003800000 */
.L_x_30:
[----:B------:R-:W-:Y:S01]  /*3c80*/  IMAD.WIDE.U32 R20, R81, R76, R20 ;  /* 0x0000004c51147225 */ /* 0x000fe200078e0014 */
[----:B------:R-:W-:Y:S02]  /*3c90*/  ISETP.GT.AND P1, PT, R3, 0x8, P1 ;  /* 0x000000080300780c */ /* 0x000fe40000f24270 */
[C---:B0----5:R-:W-:Y:S01]  /*3ca0*/  PRMT R56, R5.reuse, 0x7610, R56 ;  /* 0x0000761005387816 */ /* 0x061fe20000000038 */
[----:B------:R-:W-:Y:S01]  /*3cb0*/  IMAD.U32 R67, R5, 0x10000, RZ ;  /* 0x0001000005437824 */ /* 0x000fe200078e00ff */
[----:B------:R-:W-:Y:S01]  /*3cc0*/  IADD3 R70, P2, R70, R20, RZ ;  /* 0x0000001446467210 */ /* 0x000fe20007f5e0ff */
[----:B------:R-:W-:Y:S02]  /*3cd0*/  IMAD.IADD R73, R73, 0x1, R21 ;  /* 0x0000000149497824 */ /* 0x000fe400078e0215 */
[----:B------:R-:W-:Y:S02]  /*3ce0*/  FMUL R14, R67, R64 ;  /* 0x00000040430e7220 */ /* 0x000fe40000400000 */
[----:B------:R-:W-:-:S02]  /*3cf0*/  IMAD.X R15, R73, 0x1, R15, P2 ;  /* 0x00000001490f7824 */ /* 0x000fc400010e060f */
[----:B------:R-:W-:Y:S01]  /*3d00*/  FFMA R57, R57, R23, R14 ;  /* 0x0000001739397223 */ /* 0x000fe2000000000e */
[----:B------:R-:W-:-:S04]  /*3d10*/  LEA R14, P2, R70, R78, 0x1 ;  /* 0x0000004e460e7211 */ /* 0x000fc800078408ff */
[----:B------:R-:W-:Y:S02]  /*3d20*/  F2FP.BF16.F32.PACK_AB R57, RZ, R57 ;  /* 0x00000039ff39723e */ /* 0x000fe400000010ff */
[----:B------:R-:W-:-:S03]  /*3d30*/  LEA.HI.X R15, R70, R79, R15, 0x1, P2 ;  /* 0x0000004f460f7211 */ /* 0x000fc600010f0c0f */
[----:B------:R0:W-:Y:S04]  /*3d40*/  @P3 STG.E.U16 desc[UR36][R8.64+0x2], R57 ;  /* 0x0000023908003986 */ /* 0x0001e8000c101524 */
[----:B------:R-:W2:Y:S01]  /*3d50*/  @P1 LDG.E.LTC128B.U16 R56, desc[UR36][R14.64] ;  /* 0x000000240e381981 */ /* 0x000ea2000c1e1520 */
[----:B------:R-:W-:Y:S01]  /*3d60*/  IADD3 R20, P2, R10, R20, RZ ;  /* 0x000000140a147210 */ /* 0x000fe20007f5e0ff */
[----:B------:R-:W-:Y:S01]  /*3d70*/  BSSY B1, `(.L_x_32) ;  /* 0x0000011000017945 */ /* 0x000fe20003800000 */
[C---:B------:R-:W-:Y:S02]  /*3d80*/  SHF.L.U64.HI R13, R12.reuse, 0x4, R13 ;  /* 0x000000040c0d7819 */ /* 0x040fe4000001020d */
[----:B------:R-:W-:Y:S01]  /*3d90*/  ISETP.GT.AND P0, PT, R3, 0x8, P0 ;  /* 0x000000080300780c */ /* 0x000fe20000704270 */
[----:B------:R-:W-:Y:S01]  /*3da0*/  IMAD.X R21, R11, 0x1, R73, P2 ;  /* 0x000000010b157824 */ /* 0x000fe200010e0649 */
[----:B------:R-:W-:Y:S01]  /*3db0*/  LEA R12, P2, R12, R8, 0x4 ;  /* 0x000000080c0c7211 */ /* 0x000fe200078420ff */
[----:B------:R-:W-:-:S04]  /*3dc0*/  IMAD.WIDE.U32 R20, R65, R74, R20 ;  /* 0x0000004a41147225 */ /* 0x000fc800078e0014 */
[----:B------:R-:W-:Y:S01]  /*3dd0*/  IMAD.X R13, R13, 0x1, R9, P2 ;  /* 0x000000010d0d7824 */ /* 0x000fe200010e0609 */
[----:B------:R-:W-:Y:S01]  /*3de0*/  LEA R10, P3, R20, R78, 0x1 ;  /* 0x0000004e140a7211 */ /* 0x000fe200078608ff */
[----:B------:R-:W-:-:S05]  /*3df0*/  IMAD.IADD R11, R69, 0x1, R21 ;  /* 0x00000001450b7824 */ /* 0x000fca00078e0215 */
[----:B------:R-:W-:Y:S01]  /*3e00*/  LEA.HI.X R11, R20, R79, R11, 0x1, P3 ;  /* 0x0000004f140b7211 */ /* 0x000fe200018f0c0b */
[----:B--2---:R-:W-:-:S04]  /*3e10*/  IMAD.U32 R5, R56, 0x10000, RZ ;  /* 0x0001000038057824 */ /* 0x004fc800078e00ff */
[----:B------:R-:W-:-:S04]  /*3e20*/  FMUL R5, R5, R64 ;  /* 0x0000004005057220 */ /* 0x000fc80000400000 */
[----:B------:R-:W-:-:S05]  /*3e30*/  FFMA R5, R58, R23, R5 ;  /* 0x000000173a057223 */ /* 0x000fca0000000005 */
[----:B------:R-:W-:-:S05]  /*3e40*/  F2FP.BF16.F32.PACK_AB R5, RZ, R5 ;  /* 0x00000005ff05723e */ /* 0x000fca00000010ff */
[----:B------:R0:W-:Y:S01]  /*3e50*/  @P1 STG.E.U16 desc[UR36][R12.64], R5 ;  /* 0x000000050c001986 */ /* 0x0001e2000c101524 */
[----:B------:R-:W-:Y:S05]  /*3e60*/  @!P0 BRA `(.L_x_33) ;  /* 0x0000000000048947 */ /* 0x000fea0003800000 */
[----:B------:R2:W5:Y:S02]  /*3e70*/  LDG.E.LTC128B.U16 R56, desc[UR36][R10.64+0x2] ;  /* 0x000002240a387981 */ /* 0x000564000c1e1520 */
.L_x_33:
[----:B------:R-:W-:Y:S05]  /*3e80*/  BSYNC B1 ;  /* 0x0000000000017941 */ /* 0x000fea0003800000 */
.L_x_32:
[----:B0----5:R-:W-:Y:S01]  /*3e90*/  IMAD.U32 R5, R56, 0x10000, RZ ;  /* 0x0001000038057824 */ /* 0x021fe200078e00ff */
[----:B------:R-:W-:Y:S01]  /*3ea0*/  ISETP.GT.AND P1, PT, R4, 0x8, PT ;  /* 0x000000080400780c */ /* 0x000fe20003f24270 */
[----:B------:R-:W-:Y:S02]  /*3eb0*/  BSSY B1, `(.L_x_34) ;  /* 0x0000008000017945 */ /* 0x000fe40003800000 */
[----:B------:R-:W-:Y:S01]  /*3ec0*/  FMUL R14, R5, R64 ;  /* 0x00000040050e7220 */ /* 0x000fe20000400000 */
[----:B------:R-:W-:-:S03]  /*3ed0*/  ISETP.GT.AND P2, PT, R3, RZ, P1 ;  /* 0x000000ff0300720c */ /* 0x000fc60000f44270 */
[----:B------:R-:W-:-:S05]  /*3ee0*/  FFMA R14, R59, R23, R14 ;  /* 0x000000173b0e7223 */ /* 0x000fca000000000e */
[----:B------:R-:W-:-:S05]  /*3ef0*/  F2FP.BF16.F32.PACK_AB R14, RZ, R14 ;  /* 0x0000000eff0e723e */ /* 0x000fca00000010ff */
[----:B------:R0:W-:Y:S01]  /*3f00*/  @P0 STG.E.U16 desc[UR36][R12.64+0x2], R14 ;  /* 0x0000020e0c000986 */ /* 0x0001e2000c101524 */
[----:B------:R-:W-:Y:S05]  /*3f10*/  @!P2 BRA `(.L_x_35) ;  /* 0x000000000004a947 */ /* 0x000fea0003800000 */
[----:B------:R3:W5:Y:S02]  /*3f20*/  LDG.E.LTC128B.U16 R56, desc[UR36][R6.64+0x10] ;  /* 0x0000102406387981 */ /* 0x000764000c1e1520 */
.L_x_35:
[----:B------:R-:W-:Y:S05]  /*3f30*/  BSYNC B1 ;  /* 0x0000000000017941 */ /* 0x000fea0003800000 */
.L_x_34:
[----:B-----5:R-:W-:Y:S01]  /*3f40*/  IMAD.U32 R5, R56, 0x10000, RZ ;  /* 0x0001000038057824 */ /* 0x020fe200078e00ff */
        /* <DEDUP_REMOVED lines=9> */
.L_x_37:
[----:B------:R-:W-:Y:S05]  /*3fe0*/  BSYNC B1 ;  /* 0x0000000000017941 */ /* 0x000fea0003800000 */
.L_x_36:
[----:B----45:R-:W-:Y:S01]  /*3ff0*/  IMAD.U32 R5, R56, 0x10000, RZ ;  /* 0x0001000038057824 */ /* 0x030fe200078e00ff */
[----:B------:R-:W-:Y:S01]  /*4000*/  ISETP.GT.AND P1, PT, R3, 0x8, P1 ;  /* 0x000000080300780c */ /* 0x000fe20000f24270 */
[----:B------:R-:W-:Y:S02]  /*4010*/  BSSY B1, `(.L_x_38) ;  /* 0x0000007000017945 */ /* 0x000fe40003800000 */
[----:B0-----:R-:W-:-:S04]  /*4020*/  FMUL R14, R5, R64 ;  /* 0x00000040050e7220 */ /* 0x001fc80000400000 */
[----:B------:R-:W-:-:S05]  /*4030*/  FFMA R14, R61, R23, R14 ;  /* 0x000000173d0e7223 */ /* 0x000fca000000000e */
[----:B------:R-:W-:-:S05]  /*4040*/  F2FP.BF16.F32.PACK_AB R14, RZ, R14 ;  /* 0x0000000eff0e723e */ /* 0x000fca00000010ff */
[----:B------:R0:W-:Y:S01]  /*4050*/  @P3 STG.E.U16 desc[UR36][R8.64+0x12], R14 ;  /* 0x0000120e08003986 */ /* 0x0001e2000c101524 */
[----:B------:R-:W-:Y:S05]  /*4060*/  @!P1 BRA `(.L_x_39) ;  /* 0x0000000000049947 */ /* 0x000fea0003800000 */
[----:B------:R4:W5:Y:S02]  /*4070*/  LDG.E.LTC128B.U16 R56, desc[UR36][R10.64+0x10] ;  /* 0x000010240a387981 */ /* 0x000964000c1e1520 */
.L_x_39:
[----:B------:R-:W-:Y:S05]  /*4080*/  BSYNC B1 ;  /* 0x0000000000017941 */ /* 0x000fea0003800000 */
.L_x_38:
[----:B-----5:R-:W-:Y:S01]  /*4090*/  IMAD.U32 R5, R56, 0x10000, RZ ;  /* 0x0001000038057824 */ /* 0x020fe200078e00ff */
[----:B------:R-:W-:Y:S01]  /*40a0*/  ISETP.GT.AND P0, PT, R3, 0x8, P0 ;  /* 0x000000080300780c */ /* 0x000fe20000704270 */
[----:B------:R-:W-:Y:S02]  /*40b0*/  BSSY B1, `(.L_x_40) ;  /* 0x0000007000017945 */ /* 0x000fe40003800000 */
[----:B------:R-:W-:-:S04]  /*40c0*/  FMUL R5, R5, R64 ;  /* 0x0000004005057220 */ /* 0x000fc80000400000 */
[----:B------:R-:W-:-:S05]  /*40d0*/  FFMA R5, R62, R23, R5 ;  /* 0x000000173e057223 */ /* 0x000fca0000000005 */
[----:B------:R-:W-:-:S05]  /*40e0*/  F2FP.BF16.F32.PACK_AB R5, RZ, R5 ;  /* 0x00000005ff05723e */ /* 0x000fca00000010ff */
[----:B------:R0:W-:Y:S01]  /*40f0*/  @P1 STG.E.U16 desc[UR36][R12.64+0x10], R5 ;  /* 0x000010050c001986 */ /* 0x0001e2000c101524 */
[----:B------:R-:W-:Y:S05]  /*4100*/  @!P0 BRA `(.L_x_41) ;  /* 0x0000000000048947 */ /* 0x000fea0003800000 */
[----:B------:R0:W5:Y:S02]  /*4110*/  LDG.E.LTC128B.U16 R56, desc[UR36][R10.64+0x12] ;  /* 0x000012240a387981 */ /* 0x000164000c1e1520 */
.L_x_41:
[----:B------:R-:W-:Y:S05]  /*4120*/  BSYNC B1 ;  /* 0x0000000000017941 */ /* 0x000fea0003800000 */
.L_x_40:
        /* <DEDUP_REMOVED lines=10> */
.L_x_43:
[----:B------:R-:W-:Y:S05]  /*41d0*/  BSYNC B1 ;  /* 0x0000000000017941 */ /* 0x000fea0003800000 */
.L_x_42:
        /* <DEDUP_REMOVED lines=10> */
.L_x_45:
[----:B------:R-:W-:Y:S05]  /*4280*/  BSYNC B1 ;  /* 0x0000000000017941 */ /* 0x000fea0003800000 */
.L_x_44:
[----:B0----5:R-:W-:Y:S01]  /*4290*/  IMAD.U32 R5, R56, 0x10000, RZ ;  /* 0x0001000038057824 */ /* 0x021fe200078e00ff */
        /* <DEDUP_REMOVED lines=8> */
.L_x_47:
[----:B------:R-:W-:Y:S05]  /*4320*/  BSYNC B1 ;  /* 0x0000000000017941 */ /* 0x000fea0003800000 */
.L_x_46:
        /* <DEDUP_REMOVED lines=9> */
.L_x_49:
[----:B------:R-:W-:Y:S05]  /*43c0*/  BSYNC B1 ;  /* 0x0000000000017941 */ /* 0x000fea0003800000 */
.L_x_48:
        /* <DEDUP_REMOVED lines=10> */
.L_x_51:
[----:B------:R-:W-:Y:S05]  /*4470*/  BSYNC B1 ;  /* 0x0000000000017941 */ /* 0x000fea0003800000 */
.L_x_50:
        /* <DEDUP_REMOVED lines=10> */
.L_x_53:
[----:B------:R-:W-:Y:S05]  /*4520*/  BSYNC B1 ;  /* 0x0000000000017941 */ /* 0x000fea0003800000 */
.L_x_52:
        /* <DEDUP_REMOVED lines=9> */
.L_x_55:
[----:B------:R-:W-:Y:S05]  /*45c0*/  BSYNC B1 ;  /* 0x0000000000017941 */ /* 0x000fea0003800000 */
.L_x_54:
        /* <DEDUP_REMOVED lines=9> */
.L_x_57:
[----:B------:R-:W-:Y:S05]  /*4660*/  BSYNC B1 ;  /* 0x0000000000017941 */ /* 0x000fea0003800000 */
.L_x_56:
        /* <DEDUP_REMOVED lines=10> */
.L_x_59:
[----:B------:R-:W-:Y:S05]  /*4710*/  BSYNC B1 ;  /* 0x0000000000017941 */ /* 0x000fea0003800000 */
.L_x_58:
        /* <DEDUP_REMOVED lines=10> */
.L_x_61:
[----:B------:R-:W-:Y:S05]  /*47c0*/  BSYNC B1 ;  /* 0x0000000000017941 */ /* 0x000fea0003800000 */
.L_x_60:
        /* <DEDUP_REMOVED lines=9> */
.L_x_63:
[----:B------:R-:W-:Y:S05]  /*4860*/  BSYNC B1 ;  /* 0x0000000000017941 */ /* 0x000fea0003800000 */
.L_x_62:
        /* <DEDUP_REMOVED lines=9> */
.L_x_65:
[----:B------:R-:W-:Y:S05]  /*4900*/  BSYNC B1 ;  /* 0x0000000000017941 */ /* 0x000fea0003800000 */
.L_x_64:
        /* <DEDUP_REMOVED lines=10> */
.L_x_67:
[----:B------:R-:W-:Y:S05]  /*49b0*/  BSYNC B1 ;  /* 0x0000000000017941 */ /* 0x000fea0003800000 */
.L_x_66:
        /* <DEDUP_REMOVED lines=10> */
.L_x_69:
[----:B------:R-:W-:Y:S05]  /*4a60*/  BSYNC B1 ;  /* 0x0000000000017941 */ /* 0x000fea0003800000 */
.L_x_68:
        /* <DEDUP_REMOVED lines=9> */
.L_x_71:
[----:B------:R-:W-:Y:S05]  /*4b00*/  BSYNC B1 ;  /* 0x0000000000017941 */ /* 0x000fea0003800000 */
.L_x_70:
        /* <DEDUP_REMOVED lines=9> */
.L_x_73:
[----:B------:R-:W-:Y:S05]  /*4ba0*/  BSYNC B1 ;  /* 0x0000000000017941 */ /* 0x000fea0003800000 */
.L_x_72:
        /* <DEDUP_REMOVED lines=10> */
.L_x_75:
[----:B------:R-:W-:Y:S05]  /*4c50*/  BSYNC B1 ;  /* 0x0000000000017941 */ /* 0x000fea0003800000 */
.L_x_74:
        /* <DEDUP_REMOVED lines=10> */
.L_x_77:
[----:B------:R-:W-:Y:S05]  /*4d00*/  BSYNC B1 ;  /* 0x0000000000017941 */ /* 0x000fea0003800000 */
.L_x_76:
        /* <DEDUP_REMOVED lines=9> */
.L_x_79:
[----:B------:R-:W-:Y:S05]  /*4da0*/  BSYNC B1 ;  /* 0x0000000000017941 */ /* 0x000fea0003800000 */
.L_x_78:
        /* <DEDUP_REMOVED lines=9> */
.L_x_81:
[----:B------:R-:W-:Y:S05]  /*4e40*/  BSYNC B1 ;  /* 0x0000000000017941 */ /* 0x000fea0003800000 */
.L_x_80:
        /* <DEDUP_REMOVED lines=10> */
.L_x_83:
[----:B------:R-:W-:Y:S05]  /*4ef0*/  BSYNC B1 ;  /* 0x0000000000017941 */ /* 0x000fea0003800000 */
.L_x_82:
        /* <DEDUP_REMOVED lines=10> */
.L_x_85:
[----:B------:R-:W-:Y:S05]  /*4fa0*/  BSYNC B1 ;  /* 0x0000000000017941 */ /* 0x000fea0003800000 */
.L_x_84:
        /* <DEDUP_REMOVED lines=9> */
.L_x_87:
[----:B------:R-:W-:Y:S05]  /*5040*/  BSYNC B1 ;  /* 0x0000000000017941 */ /* 0x000fea0003800000 */
.L_x_86:
        /* <DEDUP_REMOVED lines=9> */
.L_x_89:
[----:B------:R-:W-:Y:S05]  /*50e0*/  BSYNC B1 ;  /* 0x0000000000017941 */ /* 0x000fea0003800000 */
.L_x_88:
        /* <DEDUP_REMOVED lines=10> */
.L_x_91:
[----:B------:R-:W-:Y:S05]  /*5190*/  BSYNC B1 ;  /* 0x0000000000017941 */ /* 0x000fea0003800000 */
.L_x_90:
        /* <DEDUP_REMOVED lines=10> */
.L_x_93:
[----:B------:R-:W-:Y:S05]  /*5240*/  BSYNC B1 ;  /* 0x0000000000017941 */ /* 0x000fea0003800000 */
.L_x_92:
        /* <DEDUP_REMOVED lines=9> */
.L_x_95:
[----:B------:R-:W-:Y:S05]  /*52e0*/  BSYNC B1 ;  /* 0x0000000000017941 */ /* 0x000fea0003800000 */
.L_x_94:
        /* <DEDUP_REMOVED lines=9> */
.L_x_97:
[----:B------:R-:W-:Y:S05]  /*5380*/  BSYNC B1 ;  /* 0x0000000000017941 */ /* 0x000fea0003800000 */
.L_x_96:
        /* <DEDUP_REMOVED lines=10> */
.L_x_99:
[----:B------:R-:W-:Y:S05]  /*5430*/  BSYNC B1 ;  /* 0x0000000000017941 */ /* 0x000fea0003800000 */
.L_x_98:
[----:B-----5:R-:W-:Y:S01]  /*5440*/  IMAD.U32 R5, R56, 0x10000, RZ ;  /* 0x0001000038057824 */ /* 0x020fe200078e00ff */
[----:B------:R-:W-:Y:S01]  /*5450*/  ISETP.GT.AND P0, PT, R4, 0x49, PT ;  /* 0x000000490400780c */ /* 0x000fe20003f04270 */
[----:B------:R-:W-:Y:S01]  /*5460*/  @P2 IMAD.MOV.U32 R4, RZ, RZ, R8 ;  /* 0x000000ffff042224 */ /* 0x000fe200078e0008 */
[----:B------:R-:W-:Y:S01]  /*5470*/  BSSY B1, `(.L_x_100) ;  /* 0x000000a000017945 */ /* 0x000fe20003800000 */
[----:B------:R-:W-:Y:S01]  /*5480*/  FMUL R5, R5, R64 ;  /* 0x0000004005057220 */ /* 0x000fe20000400000 */
[----:B------:R-:W-:-:S03]  /*5490*/  ISETP.GT.AND P3, PT, R3, RZ, P0 ;  /* 0x000000ff0300720c */ /* 0x000fc60000764270 */
[----:B------:R-:W-:-:S05]  /*54a0*/  FFMA R5, R28, R23, R5 ;  /* 0x000000171c057223 */ /* 0x000fca0000000005 */
[----:B------:R-:W-:-:S04]  /*54b0*/  F2FP.BF16.F32.PACK_AB R5, RZ, R5 ;  /* 0x00000005ff05723e */ /* 0x000fc800000010ff */
[----:B0-----:R-:W-:Y:S01]  /*54c0*/  PRMT R14, R5, 0x7610, R14 ;  /* 0x00007610050e7816 */ /* 0x001fe2000000000e */
[----:B------:R-:W-:-:S05]  /*54d0*/  @P2 IMAD.MOV.U32 R5, RZ, RZ, R9 ;  /* 0x000000ffff052224 */ /* 0x000fca00078e0009 */
[----:B------:R0:W-:Y:S01]  /*54e0*/  @P2 STG.E.U16 desc[UR36][R4.64+0x90], R14 ;  /* 0x0000900e04002986 */ /* 0x0001e2000c101524 */
[----:B------:R-:W-:Y:S05]  /*54f0*/  @!P3 BRA `(.L_x_101) ;  /* 0x000000000004b947 */ /* 0x000fea0003800000 */
[----:B------:R0:W5:Y:S02]  /*5500*/  LDG.E.LTC128B.U16 R56, desc[UR36][R6.64+0x92] ;  /* 0x0000922406387981 */ /* 0x000164000c1e1520 */
.L_x_101:
[----:B------:R-:W-:Y:S05]  /*5510*/  BSYNC B1 ;  /* 0x0000000000017941 */ /* 0x000fea0003800000 */
.L_x_100:
        /* <DEDUP_REMOVED lines=9> */
.L_x_103:
[----:B------:R-:W-:Y:S05]  /*55b0*/  BSYNC B1 ;  /* 0x0000000000017941 */ /* 0x000fea0003800000 */
.L_x_102:
[----:B-----5:R-:W-:Y:S01]  /*55c0*/  IMAD.U32 R5, R56, 0x10000, RZ ;  /* 0x0001000038057824 */ /* 0x020fe200078e00ff */
[----:B------:R-:W-:Y:S01]  /*55d0*/  ISETP.GT.AND P0, PT, R3, 0x8, P0 ;  /* 0x000000080300780c */ /* 0x000fe20000704270 */
[----:B0-----:R-:W-:Y:S01]  /*55e0*/  @P1 IMAD.MOV.U32 R4, RZ, RZ, R12 ;  /* 0x000000ffff041224 */ /* 0x001fe200078e000c */
[----:B------:R-:W-:Y:S01]  /*55f0*/  BSSY B1, `(.L_x_104) ;  /* 0x0000009000017945 */ /* 0x000fe20003800000 */
[----:B------:R-:W-:-:S04]  /*5600*/  FMUL R5, R5, R64 ;  /* 0x0000004005057220 */ /* 0x000fc80000400000 */
[----:B------:R-:W-:-:S05]  /*5610*/  FFMA R5, R30, R23, R5 ;  /* 0x000000171e057223 */ /* 0x000fca0000000005 */
[----:B------:R-:W-:-:S04]  /*5620*/  F2FP.BF16.F32.PACK_AB R5, RZ, R5 ;  /* 0x00000005ff05723e */ /* 0x000fc800000010ff */
[----:B-1-3--:R-:W-:Y:S01]  /*5630*/  PRMT R6, R5, 0x7610, R6 ;  /* 0x0000761005067816 */ /* 0x00afe20000000006 */
[----:B------:R-:W-:-:S05]  /*5640*/  @P1 IMAD.MOV.U32 R5, RZ, RZ, R13 ;  /* 0x000000ffff051224 */ /* 0x000fca00078e000d */
[----:B------:R0:W-:Y:S01]  /*5650*/  @P1 STG.E.U16 desc[UR36][R4.64+0x90], R6 ;  /* 0x0000900604001986 */ /* 0x0001e2000c101524 */
[----:B------:R-:W-:Y:S05]  /*5660*/  @!P0 BRA `(.L_x_105) ;  /* 0x0000000000048947 */ /* 0x000fea0003800000 */
[----:B------:R1:W5:Y:S02]  /*5670*/  LDG.E.LTC128B.U16 R56, desc[UR36][R10.64+0x92] ;  /* 0x000092240a387981 */ /* 0x000364000c1e1520 */
.L_x_105:
[----:B------:R-:W-:Y:S05]  /*5680*/  BSYNC B1 ;  /* 0x0000000000017941 */ /* 0x000fea0003800000 */
.L_x_104:
[----:B------:R-:W-:Y:S05]  /*5690*/  @!P0 BRA `(.L_x_106) ;  /* 0x0000000c00a08947 */ /* 0x000fea0003800000 */
[----:B-----5:R-:W-:-:S04]  /*56a0*/  IMAD.U32 R3, R56, 0x10000, RZ ;  /* 0x0001000038037824 */ /* 0x020fc800078e00ff */
[----:B0-----:R-:W-:-:S04]  /*56b0*/  FMUL R4, R3, R64 ;  /* 0x0000004003047220 */ /* 0x001fc80000400000 */
[----:B------:R-:W-:-:S05]  /*56c0*/  FFMA R4, R31, R23, R4 ;  /* 0x000000171f047223 */ /* 0x000fca0000000004 */
[----:B------:R-:W-:-:S05]  /*56d0*/  F2FP.BF16.F32.PACK_AB R4, RZ, R4 ;  /* 0x00000004ff04723e */ /* 0x000fca00000010ff */
[----:B------:R3:W-:Y:S01]  /*56e0*/  STG.E.U16 desc[UR36][R12.64+0x92], R4 ;  /* 0x000092040c007986 */ /* 0x0007e2000c101524 */
[----:B------:R-:W-:Y:S05]  /*56f0*/  BRA `(.L_x_106) ;  /* 0x0000000c00887947 */ /* 0x000fea0003800000 */
.L_x_29:
[----:B------:R-:W-:Y:S01]  /*5700*/  ULDC.64 UR4, c[0x0][0x5c0] ;  /* 0x0001700000047ab9 */ /* 0x000fe20000000a00 */
[----:B------:R-:W-:Y:S01]  /*5710*/  ISETP.GT.AND P3, PT, R4, 0x1, PT ;  /* 0x000000010400780c */ /* 0x000fe20003f64270 */
[-C--:B------:R-:W-:Y:S01]  /*5720*/  FMUL R56, R56, R23.reuse ;  /* 0x0000001738387220 */ /* 0x080fe20000400000 */
[----:B------:R-:W-:Y:S01]  /*5730*/  LEA R6, P0, R68, UR4, 0x1 ;  /* 0x0000000444067c11 */ /* 0x000fe2000f8008ff */
[-C--:B------:R-:W-:Y:S01]  /*5740*/  FMUL R57, R57, R23.reuse ;  /* 0x0000001739397220 */ /* 0x080fe20000400000 */
[----:B------:R-:W-:Y:S01]  /*5750*/  SHF.L.U64.HI R13, R12, 0x4, R13 ;  /* 0x000000040c0d7819 */ /* 0x000fe2000001020d */
[-C--:B------:R-:W-:Y:S01]  /*5760*/  FMUL R58, R58, R23.reuse ;  /* 0x000000173a3a7220 */ /* 0x080fe20000400000 */
[----:B------:R-:W-:Y:S01]  /*5770*/  LEA.HI.X R7, R68, UR5, R83, 0x1, P0 ;  /* 0x0000000544077c11 */ /* 0x000fe200080f0c53 */
[-C--:B------:R-:W-:Y:S01]  /*5780*/  FMUL R59, R59, R23.reuse ;  /* 0x000000173b3b7220 */ /* 0x080fe20000400000 */
[C---:B------:R-:W-:Y:S01]  /*5790*/  ISETP.GT.AND P0, PT, R3.reuse, RZ, P3 ;  /* 0x000000ff0300720c */ /* 0x040fe20001f04270 */
[-C--:B------:R-:W-:Y:S01]  /*57a0*/  FMUL R60, R60, R23.reuse ;  /* 0x000000173c3c7220 */ /* 0x080fe20000400000 */
[----:B------:R-:W-:Y:S01]  /*57b0*/  ISETP.GT.AND P3, PT, R3, 0x8, P3 ;  /* 0x000000080300780c */ /* 0x000fe20001f64270 */
[-C--:B------:R-:W-:Y:S01]  /*57c0*/  FMUL R61, R61, R23.reuse ;  /* 0x000000173d3d7220 */ /* 0x080fe20000400000 */
[----:B------:R-:W-:Y:S01]  /*57d0*/  F2FP.BF16.F32.PACK_AB R56, RZ, R56 ;  /* 0x00000038ff38723e */ /* 0x000fe200000010ff */
[-C--:B------:R-:W-:Y:S01]  /*57e0*/  FMUL R62, R62, R23.reuse ;  /* 0x000000173e3e7220 */ /* 0x080fe20000400000 */
[----:B------:R-:W-:Y:S01]  /*57f0*/  ISETP.GT.AND P1, PT, R3, 0x8, P1 ;  /* 0x000000080300780c */ /* 0x000fe20000f24270 */
[----:B------:R-:W-:Y:S01]  /*5800*/  FMUL R63, R63, R23 ;  /* 0x000000173f3f7220 */ /* 0x000fe20000400000 */
[----:B------:R-:W-:Y:S01]  /*5810*/  LEA R12, P4, R12, R6, 0x4 ;  /* 0x000000060c0c7211 */ /* 0x000fe200078820ff */
[----:B------:R-:W-:Y:S01]  /*5820*/  @P2 STG.E.U16 desc[UR36][R6.64], R56 ;  /* 0x0000003806002986 */ /* 0x000fe2000c101524 */
[----:B------:R-:W-:Y:S01]  /*5830*/  F2FP.BF16.F32.PACK_AB R57, RZ, R57 ;  /* 0x00000039ff39723e */ /* 0x000fe200000010ff */
[----:B------:R-:W-:Y:S01]  /*5840*/  FMUL R48, R48, R23 ;  /* 0x0000001730307220 */ /* 0x000fe20000400000 */
[C---:B------:R-:W-:Y:S01]  /*5850*/  ISETP.GT.AND P2, PT, R4.reuse, 0x8, PT ;  /* 0x000000080400780c */ /* 0x040fe20003f44270 */
[----:B------:R-:W-:Y:S01]  /*5860*/  IMAD.X R13, R13, 0x1, R7, P4 ;  /* 0x000000010d0d7824 */ /* 0x000fe200020e0607 */
[----:B------:R-:W-:Y:S01]  /*5870*/  F2FP.BF16.F32.PACK_AB R58, RZ, R58 ;  /* 0x0000003aff3a723e */ /* 0x000fe200000010ff */
[----:B------:R-:W-:Y:S01]  /*5880*/  @P0 STG.E.U16 desc[UR36][R6.64+0x2], R57 ;  /* 0x0000023906000986 */ /* 0x000fe2000c101524 */
[C---:B------:R-:W-:Y:S01]  /*5890*/  ISETP.GT.AND P5, PT, R3.reuse, RZ, P2 ;  /* 0x000000ff0300720c */ /* 0x040fe200017a4270 */
[--C-:B------:R-:W-:Y:S01]  /*58a0*/  @P3 IMAD.MOV.U32 R8, RZ, RZ, R12.reuse ;  /* 0x000000ffff083224 */ /* 0x100fe200078e000c */
[----:B------:R-:W-:Y:S01]  /*58b0*/  F2FP.BF16.F32.PACK_AB R59, RZ, R59 ;  /* 0x0000003bff3b723e */ /* 0x000fe200000010ff */
[--C-:B------:R-:W-:Y:S01]  /*58c0*/  @P3 IMAD.MOV.U32 R9, RZ, RZ, R13.reuse ;  /* 0x000000ffff093224 */ /* 0x100fe200078e000d */
[----:B------:R-:W-:Y:S01]  /*58d0*/  ISETP.GT.AND P0, PT, R4, 0x9, PT ;  /* 0x000000090400780c */ /* 0x000fe20003f04270 */
[----:B------:R-:W-:Y:S01]  /*58e0*/  @P1 STG.E.U16 desc[UR36][R12.64], R58 ;  /* 0x0000003a0c001986 */ /* 0x000fe2000c101524 */
[----:B------:R-:W-:Y:S01]  /*58f0*/  ISETP.GT.AND P2, PT, R3, 0x8, P2 ;  /* 0x000000080300780c */ /* 0x000fe20001744270 */
[-C--:B------:R-:W-:Y:S01]  /*5900*/  FMUL R49, R49, R23.reuse ;  /* 0x0000001731317220 */ /* 0x080fe20000400000 */
[C---:B------:R-:W-:Y:S01]  /*5910*/  ISETP.GT.AND P4, PT, R3.reuse, RZ, P0 ;  /* 0x000000ff0300720c */ /* 0x040fe20000784270 */
[----:B------:R0:W-:Y:S01]  /*5920*/  @P3 STG.E.U16 desc[UR36][R8.64+0x2], R59 ;  /* 0x0000023b08003986 */ /* 0x0001e2000c101524 */
[----:B------:R-:W-:Y:S01]  /*5930*/  ISETP.GT.AND P3, PT, R3, 0x8, P0 ;  /* 0x000000080300780c */ /* 0x000fe20000764270 */
[-C--:B------:R-:W-:Y:S01]  /*5940*/  FMUL R50, R50, R23.reuse ;  /* 0x0000001732327220 */ /* 0x080fe20000400000 */
[----:B------:R-:W-:Y:S01]  /*5950*/  F2FP.BF16.F32.PACK_AB R60, RZ, R60 ;  /* 0x0000003cff3c723e */ /* 0x000fe200000010ff */
[----:B------:R-:W-:Y:S01]  /*5960*/  FMUL R51, R51, R23 ;  /* 0x0000001733337220 */ /* 0x000fe20000400000 */
[----:B------:R-:W-:Y:S01]  /*5970*/  F2FP.BF16.F32.PACK_AB R61, RZ, R61 ;  /* 0x0000003dff3d723e */ /* 0x000fe200000010ff */
[-C--:B------:R-:W-:Y:S01]  /*5980*/  FMUL R52, R52, R23.reuse ;  /* 0x0000001734347220 */ /* 0x080fe20000400000 */
[----:B------:R-:W-:Y:S01]  /*5990*/  F2FP.BF16.F32.PACK_AB R62, RZ, R62 ;  /* 0x0000003eff3e723e */ /* 0x000fe200000010ff */
[----:B------:R-:W-:Y:S01]  /*59a0*/  @P5 STG.E.U16 desc[UR36][R6.64+0x10], R60 ;  /* 0x0000103c06005986 */ /* 0x000fe2000c101524 */
[C---:B------:R-:W-:Y:S01]  /*59b0*/  ISETP.GT.AND P1, PT, R4.reuse, 0x10, PT ;  /* 0x000000100400780c */ /* 0x040fe20003f24270 */
[-C--:B------:R-:W-:Y:S01]  /*59c0*/  FMUL R53, R53, R23.reuse ;  /* 0x0000001735357220 */ /* 0x080fe20000400000 */
[----:B------:R-:W-:Y:S01]  /*59d0*/  ISETP.GT.AND P0, PT, R4, 0x11, PT ;  /* 0x000000110400780c */ /* 0x000fe20003f04270 */
[--C-:B0-----:R-:W-:Y:S01]  /*59e0*/  @P2 IMAD.MOV.U32 R8, RZ, RZ, R12.reuse ;  /* 0x000000ffff082224 */ /* 0x101fe200078e000c */
[----:B------:R-:W-:Y:S01]  /*59f0*/  @P4 STG.E.U16 desc[UR36][R6.64+0x12], R61 ;  /* 0x0000123d06004986 */ /* 0x000fe2000c101524 */
[--C-:B------:R-:W-:Y:S01]  /*5a00*/  @P2 IMAD.MOV.U32 R9, RZ, RZ, R13.reuse ;  /* 0x000000ffff092224 */ /* 0x100fe200078e000d */
[----:B------:R-:W-:Y:S01]  /*5a10*/  ISETP.GT.AND P5, PT, R3, RZ, P1 ;  /* 0x000000ff0300720c */ /* 0x000fe20000fa4270 */
[----:B------:R-:W-:Y:S01]  /*5a20*/  FMUL R54, R54, R23 ;  /* 0x0000001736367220 */ /* 0x000fe20000400000 */
[----:B------:R-:W-:Y:S01]  /*5a30*/  F2FP.BF16.F32.PACK_AB R63, RZ, R63 ;  /* 0x0000003fff3f723e */ /* 0x000fe200000010ff */
[-C--:B------:R-:W-:Y:S01]  /*5a40*/  FMUL R55, R55, R23.reuse ;  /* 0x0000001737377220 */ /* 0x080fe20000400000 */
[----:B------:R0:W-:Y:S01]  /*5a50*/  @P2 STG.E.U16 desc[UR36][R8.64+0x10], R62 ;  /* 0x0000103e08002986 */ /* 0x0001e2000c101524 */
[C---:B------:R-:W-:Y:S01]  /*5a60*/  ISETP.GT.AND P1, PT, R3.reuse, 0x8, P1 ;  /* 0x000000080300780c */ /* 0x040fe20000f24270 */
[-C--:B------:R-:W-:Y:S01]  /*5a70*/  FMUL R40, R40, R23.reuse ;  /* 0x0000001728287220 */ /* 0x080fe20000400000 */
[----:B------:R-:W-:Y:S01]  /*5a80*/  ISETP.GT.AND P4, PT, R3, RZ, P0 ;  /* 0x000000ff0300720c */ /* 0x000fe20000784270 */
[-C--:B------:R-:W-:Y:S01]  /*5a90*/  FMUL R41, R41, R23.reuse ;  /* 0x0000001729297220 */ /* 0x080fe20000400000 */
[----:B------:R-:W-:Y:S01]  /*5aa0*/  F2FP.BF16.F32.PACK_AB R48, RZ, R48 ;  /* 0x00000030ff30723e */ /* 0x000fe200000010ff */
[----:B------:R-:W-:Y:S01]  /*5ab0*/  FMUL R42, R42, R23 ;  /* 0x000000172a2a7220 */ /* 0x000fe20000400000 */
[----:B------:R-:W-:Y:S01]  /*5ac0*/  F2FP.BF16.F32.PACK_AB R49, RZ, R49 ;  /* 0x00000031ff31723e */ /* 0x000fe200000010ff */
[-C--:B------:R-:W-:Y:S01]  /*5ad0*/  FMUL R43, R43, R23.reuse ;  /* 0x000000172b2b7220 */ /* 0x080fe20000400000 */
[----:B------:R-:W-:Y:S01]  /*5ae0*/  F2FP.BF16.F32.PACK_AB R50, RZ, R50 ;  /* 0x00000032ff32723e */ /* 0x000fe200000010ff */
[----:B------:R-:W-:Y:S01]  /*5af0*/  FMUL R44, R44, R23 ;  /* 0x000000172c2c7220 */ /* 0x000fe20000400000 */
[----:B------:R-:W-:Y:S01]  /*5b00*/  ISETP.GT.AND P2, PT, R4, 0x18, PT ;  /* 0x000000180400780c */ /* 0x000fe20003f44270 */
[--C-:B0-----:R-:W-:Y:S01]  /*5b10*/  @P3 IMAD.MOV.U32 R8, RZ, RZ, R12.reuse ;  /* 0x000000ffff083224 */ /* 0x101fe200078e000c */
[----:B------:R-:W-:Y:S01]  /*5b20*/  F2FP.BF16.F32.PACK_AB R51, RZ, R51 ;  /* 0x00000033ff33723e */ /* 0x000fe200000010ff */
[--C-:B------:R-:W-:Y:S01]  /*5b30*/  @P3 IMAD.MOV.U32 R9, RZ, RZ, R13.reuse ;  /* 0x000000ffff093224 */ /* 0x100fe200078e000d */
[----:B------:R-:W-:Y:S01]  /*5b40*/  F2FP.BF16.F32.PACK_AB R52, RZ, R52 ;  /* 0x00000034ff34723e */ /* 0x000fe200000010ff */
[----:B------:R-:W-:Y:S01]  /*5b50*/  FMUL R45, R45, R23 ;  /* 0x000000172d2d7220 */ /* 0x000fe20000400000 */
[----:B------:R-:W-:Y:S01]  /*5b60*/  F2FP.BF16.F32.PACK_AB R53, RZ, R53 ;  /* 0x00000035ff35723e */ /* 0x000fe200000010ff */
[-C--:B------:R-:W-:Y:S01]  /*5b70*/  FMUL R46, R46, R23.reuse ;  /* 0x000000172e2e7220 */ /* 0x080fe20000400000 */
[----:B------:R0:W-:Y:S01]  /*5b80*/  @P3 STG.E.U16 desc[UR36][R8.64+0x12], R63 ;  /* 0x0000123f08003986 */ /* 0x0001e2000c101524 */
[----:B------:R-:W-:Y:S01]  /*5b90*/  ISETP.GT.AND P3, PT, R3, 0x8, P0 ;  /* 0x000000080300780c */ /* 0x000fe20000764270 */
[-C--:B------:R-:W-:Y:S01]  /*5ba0*/  FMUL R47, R47, R23.reuse ;  /* 0x000000172f2f7220 */ /* 0x080fe20000400000 */
[----:B------:R-:W-:Y:S01]  /*5bb0*/  ISETP.GT.AND P0, PT, R4, 0x19, PT ;  /* 0x000000190400780c */ /* 0x000fe20003f04270 */
[----:B------:R-:W-:Y:S01]  /*5bc0*/  @P5 STG.E.U16 desc[UR36][R6.64+0x20], R48 ;  /* 0x0000203006005986 */ /* 0x000fe2000c101524 */
[C---:B------:R-:W-:Y:S01]  /*5bd0*/  ISETP.GT.AND P5, PT, R3.reuse, RZ, P2 ;  /* 0x000000ff0300720c */ /* 0x040fe200017a4270 */
[-C--:B------:R-:W-:Y:S01]  /*5be0*/  FMUL R32, R32, R23.reuse ;  /* 0x0000001720207220 */ /* 0x080fe20000400000 */
[----:B------:R-:W-:Y:S01]  /*5bf0*/  F2FP.BF16.F32.PACK_AB R54, RZ, R54 ;  /* 0x00000036ff36723e */ /* 0x000fe200000010ff */
[----:B------:R-:W-:Y:S01]  /*5c00*/  @P4 STG.E.U16 desc[UR36][R6.64+0x22], R49 ;  /* 0x0000223106004986 */ /* 0x000fe2000c101524 */
[----:B------:R-:W-:Y:S01]  /*5c10*/  ISETP.GT.AND P4, PT, R3, RZ, P0 ;  /* 0x000000ff0300720c */ /* 0x000fe20000784270 */
[----:B------:R-:W-:Y:S01]  /*5c20*/  FMUL R33, R33, R23 ;  /* 0x0000001721217220 */ /* 0x000fe20000400000 */
[----:B------:R-:W-:Y:S01]  /*5c30*/  F2FP.BF16.F32.PACK_AB R55, RZ, R55 ;  /* 0x00000037ff37723e */ /* 0x000fe200000010ff */
[--C-:B0-----:R-:W-:Y:S01]  /*5c40*/  @P1 IMAD.MOV.U32 R8, RZ, RZ, R12.reuse ;  /* 0x000000ffff081224 */ /* 0x101fe200078e000c */
[----:B------:R-:W-:Y:S01]  /*5c50*/  F2FP.BF16.F32.PACK_AB R40, RZ, R40 ;  /* 0x00000028ff28723e */ /* 0x000fe200000010ff */
[--C-:B------:R-:W-:Y:S01]  /*5c60*/  @P1 IMAD.MOV.U32 R9, RZ, RZ, R13.reuse ;  /* 0x000000ffff091224 */ /* 0x100fe200078e000d */
[----:B------:R-:W-:Y:S01]  /*5c70*/  F2FP.BF16.F32.PACK_AB R41, RZ, R41 ;  /* 0x00000029ff29723e */ /* 0x000fe200000010ff */
[-C--:B------:R-:W-:Y:S01]  /*5c80*/  FMUL R34, R34, R23.reuse ;  /* 0x0000001722227220 */ /* 0x080fe20000400000 */
[----:B------:R-:W-:Y:S01]  /*5c90*/  F2FP.BF16.F32.PACK_AB R42, RZ, R42 ;  /* 0x0000002aff2a723e */ /* 0x000fe200000010ff */
[-C--:B------:R-:W-:Y:S01]  /*5ca0*/  FMUL R35, R35, R23.reuse ;  /* 0x0000001723237220 */ /* 0x080fe20000400000 */
[----:B------:R0:W-:Y:S01]  /*5cb0*/  @P1 STG.E.U16 desc[UR36][R8.64+0x20], R50 ;  /* 0x0000203208001986 */ /* 0x0001e2000c101524 */
[----:B------:R-:W-:Y:S01]  /*5cc0*/  ISETP.GT.AND P1, PT, R3, 0x8, P2 ;  /* 0x000000080300780c */ /* 0x000fe20001724270 */
[-C--:B------:R-:W-:Y:S01]  /*5cd0*/  FMUL R36, R36, R23.reuse ;  /* 0x0000001724247220 */ /* 0x080fe20000400000 */
[----:B------:R-:W-:Y:S01]  /*5ce0*/  ISETP.GT.AND P2, PT, R4, 0x20, PT ;  /* 0x000000200400780c */ /* 0x000fe20003f44270 */
[----:B------:R-:W-:Y:S01]  /*5cf0*/  FMUL R37, R37, R23 ;  /* 0x0000001725257220 */ /* 0x000fe20000400000 */
[----:B------:R-:W-:Y:S01]  /*5d00*/  F2FP.BF16.F32.PACK_AB R43, RZ, R43 ;  /* 0x0000002bff2b723e */ /* 0x000fe200000010ff */
[-C--:B------:R-:W-:Y:S01]  /*5d10*/  FMUL R38, R38, R23.reuse ;  /* 0x0000001726267220 */ /* 0x080fe20000400000 */
[----:B------:R-:W-:Y:S01]  /*5d20*/  F2FP.BF16.F32.PACK_AB R44, RZ, R44 ;  /* 0x0000002cff2c723e */ /* 0x000fe200000010ff */
[----:B------:R-:W-:Y:S01]  /*5d30*/  FMUL R39, R39, R23 ;  /* 0x0000001727277220 */ /* 0x000fe20000400000 */
[----:B------:R-:W-:Y:S01]  /*5d40*/  F2FP.BF16.F32.PACK_AB R45, RZ, R45 ;  /* 0x0000002dff2d723e */ /* 0x000fe200000010ff */
[----:B------:R-:W-:Y:S01]  /*5d50*/  FMUL R24, R24, R23 ;  /* 0x0000001718187220 */ /* 0x000fe20000400000 */
[----:B------:R-:W-:Y:S01]  /*5d60*/  F2FP.BF16.F32.PACK_AB R46, RZ, R46 ;  /* 0x0000002eff2e723e */ /* 0x000fe200000010ff */
        /* <DEDUP_REMOVED lines=19> */
[----:B0-----:R-:W-:Y:S01]  /*5ea0*/  @P1 IMAD.MOV.U32 R8, RZ, RZ, R12 ;  /* 0x000000ffff081224 */ /* 0x001fe200078e000c */
[----:B------:R-:W-:Y:S01]  /*5eb0*/  F2FP.BF16.F32.PACK_AB R36, RZ, R36 ;  /* 0x00000024ff24723e */ /* 0x000fe200000010ff */
[----:B------:R-:W-:Y:S01]  /*5ec0*/  @P1 IMAD.MOV.U32 R9, RZ, RZ, R13 ;  /* 0x000000ffff091224 */ /* 0x000fe200078e000d */
[----:B------:R-:W-:Y:S01]  /*5ed0*/  F2FP.BF16.F32.PACK_AB R37, RZ, R37 ;  /* 0x00000025ff25723e */ /* 0x000fe200000010ff */
[-C--:B------:R-:W-:Y:S01]  /*5ee0*/  FMUL R30, R30, R23.reuse ;  /* 0x000000171e1e7220 */ /* 0x080fe20000400000 */
[----:B------:R-:W-:Y:S01]  /*5ef0*/  F2FP.BF16.F32.PACK_AB R38, RZ, R38 ;  /* 0x00000026ff26723e */ /* 0x000fe200000010ff */
[----:B------:R-:W-:Y:S01]  /*5f00*/  FMUL R31, R31, R23 ;  /* 0x000000171f1f7220 */ /* 0x000fe20000400000 */
[----:B------:R0:W-:Y:S01]  /*5f10*/  @P1 STG.E.U16 desc[UR36][R8.64+0x30], R54 ;  /* 0x0000303608001986 */ /* 0x0001e2000c101524 */
[----:B------:R-:W-:-:S02]  /*5f20*/  ISETP.GT.AND P1, PT, R3, 0x8, P2 ;  /* 0x000000080300780c */ /* 0x000fc40001724270 */
[----:B------:R-:W-:Y:S02]  /*5f30*/  ISETP.GT.AND P2, PT, R4, 0x28, PT ;  /* 0x000000280400780c */ /* 0x000fe40003f44270 */
[----:B------:R-:W-:Y:S02]  /*5f40*/  F2FP.BF16.F32.PACK_AB R39, RZ, R39 ;  /* 0x00000027ff27723e */ /* 0x000fe400000010ff */
[----:B------:R-:W-:Y:S02]  /*5f50*/  F2FP.BF16.F32.PACK_AB R24, RZ, R24 ;  /* 0x00000018ff18723e */ /* 0x000fe400000010ff */
[----:B------:R-:W-:Y:S02]  /*5f60*/  F2FP.BF16.F32.PACK_AB R25, RZ, R25 ;  /* 0x00000019ff19723e */ /* 0x000fe400000010ff */
[----:B------:R-:W-:Y:S01]  /*5f70*/  F2FP.BF16.F32.PACK_AB R26, RZ, R26 ;  /* 0x0000001aff1a723e */ /* 0x000fe200000010ff */
[----:B0-----:R-:W-:Y:S01]  /*5f80*/  @P3 IMAD.MOV.U32 R8, RZ, RZ, R12 ;  /* 0x000000ffff083224 */ /* 0x001fe200078e000c */
[----:B------:R-:W-:Y:S01]  /*5f90*/  F2FP.BF16.F32.PACK_AB R27, RZ, R27 ;  /* 0x0000001bff1b723e */ /* 0x000fe200000010ff */
[----:B------:R-:W-:Y:S01]  /*5fa0*/  @P3 IMAD.MOV.U32 R9, RZ, RZ, R13 ;  /* 0x000000ffff093224 */ /* 0x000fe200078e000d */
[----:B------:R-:W-:-:S02]  /*5fb0*/  F2FP.BF16.F32.PACK_AB R28, RZ, R28 ;  /* 0x0000001cff1c723e */ /* 0x000fc400000010ff */
[----:B------:R-:W-:Y:S02]  /*5fc0*/  F2FP.BF16.F32.PACK_AB R29, RZ, R29 ;  /* 0x0000001dff1d723e */ /* 0x000fe400000010ff */
[----:B------:R0:W-:Y:S01]  /*5fd0*/  @P3 STG.E.U16 desc[UR36][R8.64+0x32], R55 ;  /* 0x0000323708003986 */ /* 0x0001e2000c101524 */
[C---:B------:R-:W-:Y:S02]  /*5fe0*/  ISETP.GT.AND P3, PT, R3.reuse, 0x8, P0 ;  /* 0x000000080300780c */ /* 0x040fe40000764270 */
[----:B------:R-:W-:Y:S01]  /*5ff0*/  ISETP.GT.AND P0, PT, R4, 0x29, PT ;  /* 0x000000290400780c */ /* 0x000fe20003f04270 */
[----:B------:R-:W-:Y:S01]  /*6000*/  @P5 STG.E.U16 desc[UR36][R6.64+0x40], R40 ;  /* 0x0000402806005986 */ /* 0x000fe2000c101524 */
[C---:B------:R-:W-:Y:S02]  /*6010*/  ISETP.GT.AND P5, PT, R3.reuse, RZ, P2 ;  /* 0x000000ff0300720c */ /* 0x040fe400017a4270 */
[C---:B------:R-:W-:Y:S01]  /*6020*/  ISETP.GT.AND P2, PT, R3.reuse, 0x8, P2 ;  /* 0x000000080300780c */ /* 0x040fe20001744270 */
[----:B------:R-:W-:Y:S01]  /*6030*/  @P4 STG.E.U16 desc[UR36][R6.64+0x42], R41 ;  /* 0x0000422906004986 */ /* 0x000fe2000c101524 */
[----:B------:R-:W-:-:S02]  /*6040*/  ISETP.GT.AND P4, PT, R3, RZ, P0 ;  /* 0x000000ff0300720c */ /* 0x000fc40000784270 */
[----:B------:R-:W-:Y:S01]  /*6050*/  ISETP.GT.AND P0, PT, R3, 0x8, P0 ;  /* 0x000000080300780c */ /* 0x000fe20000704270 */
[----:B0-----:R-:W-:Y:S01]  /*6060*/  @P1 IMAD.MOV.U32 R8, RZ, RZ, R12 ;  /* 0x000000ffff081224 */ /* 0x001fe200078e000c */
[----:B------:R-:W-:Y:S01]  /*6070*/  F2FP.BF16.F32.PACK_AB R30, RZ, R30 ;  /* 0x0000001eff1e723e */ /* 0x000fe200000010ff */
[----:B------:R-:W-:Y:S01]  /*6080*/  @P1 IMAD.MOV.U32 R9, RZ, RZ, R13 ;  /* 0x000000ffff091224 */ /* 0x000fe200078e000d */
[----:B------:R-:W-:-:S04]  /*6090*/  F2FP.BF16.F32.PACK_AB R31, RZ, R31 ;  /* 0x0000001fff1f723e */ /* 0x000fc800000010ff */
[----:B------:R0:W-:Y:S01]  /*60a0*/  @P1 STG.E.U16 desc[UR36][R8.64+0x40], R42 ;  /* 0x0000402a08001986 */ /* 0x0001e2000c101524 */
[----:B------:R-:W-:Y:S01]  /*60b0*/  ISETP.GT.AND P1, PT, R4, 0x31, PT ;  /* 0x000000310400780c */ /* 0x000fe20003f24270 */
[----:B0-----:R-:W-:Y:S02]  /*60c0*/  @P3 IMAD.MOV.U32 R8, RZ, RZ, R12 ;  /* 0x000000ffff083224 */ /* 0x001fe400078e000c */
[----:B------:R-:W-:-:S05]  /*60d0*/  @P3 IMAD.MOV.U32 R9, RZ, RZ, R13 ;  /* 0x000000ffff093224 */ /* 0x000fca00078e000d */
[----:B------:R0:W-:Y:S01]  /*60e0*/  @P3 STG.E.U16 desc[UR36][R8.64+0x42], R43 ;  /* 0x0000422b08003986 */ /* 0x0001e2000c101524 */
[----:B------:R-:W-:-:S03]  /*60f0*/  ISETP.GT.AND P3, PT, R4, 0x30, PT ;  /* 0x000000300400780c */ /* 0x000fc60003f64270 */
[----:B------:R-:W-:Y:S01]  /*6100*/  @P5 STG.E.U16 desc[UR36][R6.64+0x50], R44 ;  /* 0x0000502c06005986 */ /* 0x000fe2000c101524 */
[----:B------:R-:W-:-:S03]  /*6110*/  ISETP.GT.AND P5, PT, R3, RZ, P3 ;  /* 0x000000ff0300720c */ /* 0x000fc60001fa4270 */
[----:B------:R-:W-:Y:S01]  /*6120*/  @P4 STG.E.U16 desc[UR36][R6.64+0x52], R45 ;  /* 0x0000522d06004986 */ /* 0x000fe2000c101524 */
[----:B------:R-:W-:Y:S01]  /*6130*/  ISETP.GT.AND P4, PT, R3, RZ, P1 ;  /* 0x000000ff0300720c */ /* 0x000fe20000f84270 */
[----:B0-----:R-:W-:Y:S02]  /*6140*/  @P2 IMAD.MOV.U32 R8, RZ, RZ, R12 ;  /* 0x000000ffff082224 */ /* 0x001fe400078e000c */
[----:B------:R-:W-:-:S05]  /*6150*/  @P2 IMAD.MOV.U32 R9, RZ, RZ, R13 ;  /* 0x000000ffff092224 */ /* 0x000fca00078e000d */
[----:B------:R0:W-:Y:S02]  /*6160*/  @P2 STG.E.U16 desc[UR36][R8.64+0x50], R46 ;  /* 0x0000502e08002986 */ /* 0x0001e4000c101524 */
[----:B0-----:R-:W-:Y:S02]  /*6170*/  @P0 IMAD.MOV.U32 R8, RZ, RZ, R12 ;  /* 0x000000ffff080224 */ /* 0x001fe400078e000c */
[----:B------:R-:W-:-:S05]  /*6180*/  @P0 IMAD.MOV.U32 R9, RZ, RZ, R13 ;  /* 0x000000ffff090224 */ /* 0x000fca00078e000d */
[----:B------:R0:W-:Y:S01]  /*6190*/  @P0 STG.E.U16 desc[UR36][R8.64+0x52], R47 ;  /* 0x0000522f08000986 */ /* 0x0001e2000c101524 */
[----:B------:R-:W-:-:S03]  /*61a0*/  ISETP.GT.AND P0, PT, R3, 0x8, P3 ;  /* 0x000000080300780c */ /* 0x000fc60001f04270 */
[----:B------:R-:W-:Y:S01]  /*61b0*/  @P5 STG.E.U16 desc[UR36][R6.64+0x60], R32 ;  /* 0x0000602006005986 */ /* 0x000fe2000c101524 */
[C---:B------:R-:W-:Y:S02]  /*61c0*/  ISETP.GT.AND P5, PT, R3.reuse, 0x8, P1 ;  /* 0x000000080300780c */ /* 0x040fe40000fa4270 */
[C---:B------:R-:W-:Y:S01]  /*61d0*/  ISETP.GT.AND P1, PT, R4.reuse, 0x39, PT ;  /* 0x000000390400780c */ /* 0x040fe20003f24270 */
[----:B------:R-:W-:Y:S01]  /*61e0*/  @P4 STG.E.U16 desc[UR36][R6.64+0x62], R33 ;  /* 0x0000622106004986 */ /* 0x000fe2000c101524 */
[----:B------:R-:W-:Y:S02]  /*61f0*/  ISETP.GT.AND P4, PT, R4, 0x38, PT ;  /* 0x000000380400780c */ /* 0x000fe40003f84270 */
[C---:B------:R-:W-:Y:S02]  /*6200*/  ISETP.GT.AND P3, PT, R3.reuse, RZ, P1 ;  /* 0x000000ff0300720c */ /* 0x040fe40000f64270 */
[C---:B------:R-:W-:Y:S01]  /*6210*/  ISETP.GT.AND P2, PT, R3.reuse, RZ, P4 ;  /* 0x000000ff0300720c */ /* 0x040fe20002744270 */
[----:B0-----:R-:W-:Y:S01]  /*6220*/  @P0 IMAD.MOV.U32 R8, RZ, RZ, R12 ;  /* 0x000000ffff080224 */ /* 0x001fe200078e000c */
[----:B------:R-:W-:Y:S01]  /*6230*/  ISETP.GT.AND P4, PT, R3, 0x8, P4 ;  /* 0x000000080300780c */ /* 0x000fe20002784270 */
[----:B------:R-:W-:-:S05]  /*6240*/  @P0 IMAD.MOV.U32 R9, RZ, RZ, R13 ;  /* 0x000000ffff090224 */ /* 0x000fca00078e000d */
[----:B------:R0:W-:Y:S01]  /*6250*/  @P0 STG.E.U16 desc[UR36][R8.64+0x60], R34 ;  /* 0x0000602208000986 */ /* 0x0001e2000c101524 */
[----:B------:R-:W-:-:S06]  /*6260*/  ISETP.GT.AND P0, PT, R4, 0x49, PT ;  /* 0x000000490400780c */ /* 0x000fcc0003f04270 */
[--C-:B------:R-:W-:Y:S02]  /*6270*/  @P4 IMAD.MOV.U32 R5, RZ, RZ, R13.reuse ;  /* 0x000000ffff054224 */ /* 0x100fe400078e000d */
[----:B0-----:R-:W-:Y:S02]  /*6280*/  @P5 IMAD.MOV.U32 R8, RZ, RZ, R12 ;  /* 0x000000ffff085224 */ /* 0x001fe400078e000c */
[----:B------:R-:W-:-:S05]  /*6290*/  @P5 IMAD.MOV.U32 R9, RZ, RZ, R13 ;  /* 0x000000ffff095224 */ /* 0x000fca00078e000d */
[----:B------:R-:W-:Y:S01]  /*62a0*/  @P5 STG.E.U16 desc[UR36][R8.64+0x62], R35 ;  /* 0x0000622308005986 */ /* 0x000fe2000c101524 */
[----:B------:R-:W-:Y:S02]  /*62b0*/  ISETP.GT.AND P5, PT, R3, 0x8, P1 ;  /* 0x000000080300780c */ /* 0x000fe40000fa4270 */
[C---:B------:R-:W-:Y:S01]  /*62c0*/  ISETP.GT.AND P1, PT, R4.reuse, 0x48, PT ;  /* 0x000000480400780c */ /* 0x040fe20003f24270 */
[----:B------:R-:W-:Y:S01]  /*62d0*/  @P2 STG.E.U16 desc[UR36][R6.64+0x70], R36 ;  /* 0x0000702406002986 */ /* 0x000fe2000c101524 */
[----:B------:R-:W-:-:S03]  /*62e0*/  ISETP.GT.AND P2, PT, R4, 0x41, PT ;  /* 0x000000410400780c */ /* 0x000fc60003f44270 */
[----:B------:R-:W-:Y:S01]  /*62f0*/  @P3 STG.E.U16 desc[UR36][R6.64+0x72], R37 ;  /* 0x0000722506003986 */ /* 0x000fe2000c101524 */
[----:B------:R-:W-:Y:S01]  /*6300*/  ISETP.GT.AND P3, PT, R4, 0x40, PT ;  /* 0x000000400400780c */ /* 0x000fe20003f64270 */
[----:B------:R-:W-:-:S05]  /*6310*/  @P4 IMAD.MOV.U32 R4, RZ, RZ, R12 ;  /* 0x000000ffff044224 */ /* 0x000fca00078e000c */
[----:B------:R0:W-:Y:S01]  /*6320*/  @P4 STG.E.U16 desc[UR36][R4.64+0x70], R38 ;  /* 0x0000702604004986 */ /* 0x0001e2000c101524 */
[C---:B------:R-:W-:Y:S02]  /*6330*/  ISETP.GT.AND P4, PT, R3.reuse, RZ, P2 ;  /* 0x000000ff0300720c */ /* 0x040fe40001784270 */
[----:B------:R-:W-:Y:S01]  /*6340*/  ISETP.GT.AND P2, PT, R3, 0x8, P2 ;  /* 0x000000080300780c */ /* 0x000fe20001744270 */
[----:B0-----:R-:W-:Y:S02]  /*6350*/  @P5 IMAD.MOV.U32 R4, RZ, RZ, R12 ;  /* 0x000000ffff045224 */ /* 0x001fe400078e000c */
[----:B------:R-:W-:-:S05]  /*6360*/  @P5 IMAD.MOV.U32 R5, RZ, RZ, R13 ;  /* 0x000000ffff055224 */ /* 0x000fca00078e000d */
[----:B------:R0:W-:Y:S01]  /*6370*/  @P5 STG.E.U16 desc[UR36][R4.64+0x72], R39 ;  /* 0x0000722704005986 */ /* 0x0001e2000c101524 */
[C---:B------:R-:W-:Y:S02]  /*6380*/  ISETP.GT.AND P5, PT, R3.reuse, RZ, P3 ;  /* 0x000000ff0300720c */ /* 0x040fe40001fa4270 */
[----:B------:R-:W-:-:S11]  /*6390*/  ISETP.GT.AND P3, PT, R3, 0x8, P3 ;  /* 0x000000080300780c */ /* 0x000fd60001f64270 */
[----:B0-----:R-:W-:Y:S02]  /*63a0*/  @P5 IMAD.MOV.U32 R4, RZ, RZ, R6 ;  /* 0x000000ffff045224 */ /* 0x001fe400078e0006 */
        /* <DEDUP_REMOVED lines=8> */
[----:B------:R-:W-:Y:S01]  /*6430*/  ISETP.GT.AND P1, PT, R3, 0x8, P1 ;  /* 0x000000080300780c */ /* 0x000fe20000f24270 */
[----:B0-----:R-:W-:Y:S02]  /*6440*/  @P3 IMAD.MOV.U32 R4, RZ, RZ, R12 ;  /* 0x000000ffff043224 */ /* 0x001fe400078e000c */
[----:B------:R-:W-:-:S05]  /*6450*/  @P3 IMAD.MOV.U32 R5, RZ, RZ, R13 ;  /* 0x000000ffff053224 */ /* 0x000fca00078e000d */
[----:B------:R0:W-:Y:S02]  /*6460*/  @P3 STG.E.U16 desc[UR36][R4.64+0x80], R26 ;  /* 0x0000801a04003986 */ /* 0x0001e4000c101524 */
[----:B0-----:R-:W-:Y:S02]  /*6470*/  @P2 IMAD.MOV.U32 R4, RZ, RZ, R12 ;  /* 0x000000ffff042224 */ /* 0x001fe400078e000c */
[----:B------:R-:W-:-:S05]  /*6480*/  @P2 IMAD.MOV.U32 R5, RZ, RZ, R13 ;  /* 0x000000ffff052224 */ /* 0x000fca00078e000d */
[----:B------:R0:W-:Y:S02]  /*6490*/  @P2 STG.E.U16 desc[UR36][R4.64+0x82], R27 ;  /* 0x0000821b04002986 */ /* 0x0001e4000c101524 */
[----:B0-----:R-:W-:Y:S02]  /*64a0*/  @P4 IMAD.MOV.U32 R4, RZ, RZ, R6 ;  /* 0x000000ffff044224 */ /* 0x001fe400078e0006 */
[----:B------:R-:W-:-:S05]  /*64b0*/  @P4 IMAD.MOV.U32 R5, RZ, RZ, R7 ;  /* 0x000000ffff054224 */ /* 0x000fca00078e0007 */
[----:B------:R0:W-:Y:S04]  /*64c0*/  @P4 STG.E.U16 desc[UR36][R4.64+0x90], R28 ;  /* 0x0000901c04004986 */ /* 0x0001e8000c101524 */
[----:B------:R1:W-:Y:S01]  /*64d0*/  @P5 STG.E.U16 desc[UR36][R6.64+0x92], R29 ;  /* 0x0000921d06005986 */ /* 0x0003e2000c101524 */
[----:B0-----:R-:W-:Y:S02]  /*64e0*/  @P1 IMAD.MOV.U32 R4, RZ, RZ, R12 ;  /* 0x000000ffff041224 */ /* 0x001fe400078e000c */
[----:B------:R-:W-:-:S05]  /*64f0*/  @P1 IMAD.MOV.U32 R5, RZ, RZ, R13 ;  /* 0x000000ffff051224 */ /* 0x000fca00078e000d */
[----:B------:R1:W-:Y:S04]  /*6500*/  @P1 STG.E.U16 desc[UR36][R4.64+0x90], R30 ;  /* 0x0000901e04001986 */ /* 0x0003e8000c101524 */
[----:B------:R1:W-:Y:S02]  /*6510*/  @P0 STG.E.U16 desc[UR36][R12.64+0x92], R31 ;  /* 0x0000921f0c000986 */ /* 0x0003e4000c101524 */
.L_x_106:
[----:B------:R-:W-:Y:S05]  /*6520*/  BSYNC B0 ;  /* 0x0000000000007941 */ /* 0x000fea0003800000 */
.L_x_28:
[----:B------:R-:W-:Y:S01]  /*6530*/  ULDC UR4, c[0x0][0xc] ;  /* 0x0000030000047ab9 */ /* 0x000fe20000000800 */
[----:B------:R-:W-:Y:S01]  /*6540*/  ULDC UR5, c[0x0][0x10] ;  /* 0x0000040000057ab9 */ /* 0x000fe20000000800 */
[----:B------:R-:W0:Y:S01]  /*6550*/  LDC R3, c[0x0][0x14] ;  /* 0x00000500ff037b82 */ /* 0x000e220000000800 */
[----:B------:R-:W-:Y:S01]  /*6560*/  UIMAD.WIDE.U32 UR4, UR4, UR5, URZ ;  /* 0x00000005040472a5 */ /* 0x000fe2000f8e003f */
[----:B------:R-:W-:Y:S02]  /*6570*/  IMAD.MOV.U32 R67, RZ, RZ, -0x1 ;  /* 0xffffffffff437424 */ /* 0x000fe400078e00ff */
[----:B------:R-:W-:-:S03]  /*6580*/  IMAD.MOV.U32 R65, RZ, RZ, -0x1 ;  /* 0xffffffffff417424 */ /* 0x000fc600078e00ff */
[----:B0-----:R-:W-:-:S04]  /*6590*/  IMAD.WIDE.U32 R16, R3, UR4, R16 ;  /* 0x0000000403107c25 */ /* 0x001fc8000f8e0010 */
[----:B------:R-:W-:Y:S01]  /*65a0*/  IMAD R3, R3, UR5, RZ ;  /* 0x0000000503037c24 */ /* 0x000fe2000f8e02ff */
[----:B------:R-:W-:Y:S02]  /*65b0*/  ULDC.64 UR4, c[0x0][0x650] ;  /* 0x0001940000047ab9 */ /* 0x000fe40000000a00 */
[----:B------:R-:W-:Y:S01]  /*65c0*/  ISETP.GE.U32.AND P0, PT, R16, UR4, PT ;  /* 0x0000000410007c0c */ /* 0x000fe2000bf06070 */
[--C-:B------:R-:W-:Y:S01]  /*65d0*/  IMAD.IADD R17, R17, 0x1, R3.reuse ;  /* 0x0000000111117824 */ /* 0x100fe200078e0203 */
[----:B------:R-:W-:-:S04]  /*65e0*/  PRMT R3, RZ, 0x7610, R3 ;  /* 0x00007610ff037816 */ /* 0x000fc80000000003 */
[----:B------:R-:W-:-:S13]  /*65f0*/  ISETP.GE.U32.AND.EX P0, PT, R17, UR5, PT, P0 ;  /* 0x0000000511007c0c */ /* 0x000fda000bf06100 */
[----:B------:R-:W-:Y:S05]  /*6600*/  @P0 BRA `(.L_x_107) ;  /* 0x0000000400640947 */ /* 0x000fea0003800000 */
[----:B-1-3--:R-:W0:Y:S01]  /*6610*/  S2R R12, SR_CTAID.X ;  /* 0x00000000000c7919 */ /* 0x00ae220000002500 */
[----:B--2-4-:R-:W1:Y:S01]  /*6620*/  LDC.64 R10, c[0x0][0x628] ;  /* 0x00018a00ff0a7b82 */ /* 0x014e620000000a00 */
[----:B------:R-:W-:Y:S01]  /*6630*/  ULDC UR4, c[0x0][0x150] ;  /* 0x0000540000047ab9 */ /* 0x000fe20000000800 */
[----:B------:R-:W-:Y:S01]  /*6640*/  IMAD.MOV.U32 R8, RZ, RZ, R16 ;  /* 0x000000ffff087224 */ /* 0x000fe200078e0010 */
[----:B------:R-:W2:Y:S01]  /*6650*/  S2R R24, SR_CTAID.Y ;  /* 0x0000000000187919 */ /* 0x000ea20000002600 */
[----:B------:R-:W-:-:S04]  /*6660*/  IMAD.MOV.U32 R9, RZ, RZ, R17 ;  /* 0x000000ffff097224 */ /* 0x000fc800078e0011 */
[----:B------:R-:W3:Y:S08]  /*6670*/  LDC R21, c[0x0][0x144] ;  /* 0x00005100ff157b82 */ /* 0x000ef00000000800 */
[----:B------:R-:W4:Y:S08]  /*6680*/  LDC R0, c[0x0][0x630] ;  /* 0x00018c00ff007b82 */ /* 0x000f300000000800 */
[----:B------:R-:W2:Y:S01]  /*6690*/  LDC.64 R14, c[0x0][0x620] ;  /* 0x00018800ff0e7b82 */ /* 0x000ea20000000a00 */
[----:B-1----:R-:W-:-:S04]  /*66a0*/  ISETP.NE.U32.AND P0, PT, R10, RZ, PT ;  /* 0x000000ff0a00720c */ /* 0x002fc80003f05070 */
[----:B------:R-:W-:Y:S02]  /*66b0*/  ISETP.NE.AND.EX P0, PT, R11, RZ, PT, P0 ;  /* 0x000000ff0b00720c */ /* 0x000fe40003f05300 */
[----:B0-----:R-:W-:-:S05]  /*66c0*/  I2FP.F32.U32 R3, R12 ;  /* 0x0000000c00037245 */ /* 0x001fca0000201000 */
[----:B------:R-:W-:-:S04]  /*66d0*/  FMUL R3, R3, UR4 ;  /* 0x0000000403037c20 */ /* 0x000fc80008400000 */
[----:B------:R0:W1:Y:S02]  /*66e0*/  F2I.U32.TRUNC.NTZ R20, R3 ;  /* 0x0000000300147305 */ /* 0x000064000020f000 */
[----:B---34-:R-:W-:Y:S05]  /*66f0*/  @!P0 BRA `(.L_x_108) ;  /* 0x0000000000288947 */ /* 0x018fea0003800000 */
[----:B0-----:R-:W0:Y:S02]  /*6700*/  LDC R3, c[0x0][0x634] ;  /* 0x00018d00ff037b82 */ /* 0x001e240000000800 */
        /* <DEDUP_REMOVED lines=9> */
.L_x_108:
[----:B------:R-:W3:Y:S01]  /*67a0*/  LDC.64 R28, c[0x0][0x640] ;  /* 0x00019000ff1c7b82 */ /* 0x000ee20000000a00 */
[-CC-:B------:R-:W-:Y:S01]  /*67b0*/  SHF.R.U64 R65, R8, R0.reuse, R9.reuse ;  /* 0x0000000008417219 */ /* 0x180fe20000001209 */
[----:B-1----:R-:W-:Y:S01]  /*67c0*/  IMAD.MOV R20, RZ, RZ, -R20 ;  /* 0x000000ffff147224 */ /* 0x002fe200078e0a14 */
[----:B------:R-:W-:Y:S01]  /*67d0*/  SHF.R.U32.HI R0, RZ, R0, R9 ;  /* 0x00000000ff007219 */ /* 0x000fe20000011609 */
[----:B------:R-:W-:Y:S01]  /*67e0*/  ULDC UR4, c[0x0][0x154] ;  /* 0x0000550000047ab9 */ /* 0x000fe20000000800 */
[----:B0-----:R-:W-:Y:S01]  /*67f0*/  IADD3 R3, P0, RZ, -R65, RZ ;  /* 0x80000041ff037210 */ /* 0x001fe20007f1e0ff */
[----:B------:R-:W-:Y:S02]  /*6800*/  IMAD R21, R21, R20, R12 ;  /* 0x0000001415157224 */ /* 0x000fe400078e020c */
[----:B------:R-:W0:Y:S01]  /*6810*/  LDC R6, c[0x0][0x618] ;  /* 0x00018600ff067b82 */ /* 0x000e220000000800 */
[----:B------:R-:W-:Y:S02]  /*6820*/  IMAD.MOV.U32 R7, RZ, RZ, 0x1 ;  /* 0x00000001ff077424 */ /* 0x000fe400078e00ff */
[----:B------:R-:W-:-:S04]  /*6830*/  IMAD.X R5, RZ, RZ, ~R0, P0 ;  /* 0x000000ffff057224 */ /* 0x000fc800000e0e00 */
[-C--:B--2---:R-:W-:Y:S01]  /*6840*/  IMAD R0, R5, R14.reuse, RZ ;  /* 0x0000000e05007224 */ /* 0x084fe200078e02ff */
[----:B------:R-:W1:Y:S01]  /*6850*/  LDC R8, c[0x0][0x608] ;  /* 0x00018200ff087b82 */ /* 0x000e620000000800 */
[----:B------:R-:W-:-:S04]  /*6860*/  IMAD.WIDE.U32 R4, R3, R14, R16 ;  /* 0x0000000e03047225 */ /* 0x000fc800078e0010 */
[----:B------:R-:W-:Y:S01]  /*6870*/  IMAD R3, R3, R15, R0 ;  /* 0x0000000f03037224 */ /* 0x000fe200078e0200 */
[----:B------:R-:W-:Y:S02]  /*6880*/  I2FP.F32.U32 R0, R24 ;  /* 0x0000001800007245 */ /* 0x000fe40000201000 */
[----:B------:R-:W2:Y:S01]  /*6890*/  LDC R26, c[0x0][0x658] ;  /* 0x00019600ff1a7b82 */ /* 0x000ea20000000800 */
[----:B------:R-:W-:Y:S01]  /*68a0*/  IMAD.IADD R3, R5, 0x1, R3 ;  /* 0x0000000105037824 */ /* 0x000fe200078e0203 */
[----:B---3--:R-:W-:Y:S01]  /*68b0*/  ISETP.NE.U32.AND P0, PT, R28, RZ, PT ;  /* 0x000000ff1c00720c */ /* 0x008fe20003f05070 */
[----:B------:R-:W-:Y:S01]  /*68c0*/  FMUL R0, R0, UR4 ;  /* 0x0000000400007c20 */ /* 0x000fe20008400000 */
[----:B------:R-:W-:Y:S02]  /*68d0*/  IMAD.MOV.U32 R5, RZ, RZ, -0x1 ;  /* 0xffffffffff057424 */ /* 0x000fe400078e00ff */
[----:B------:R-:W-:Y:S01]  /*68e0*/  ISETP.NE.AND.EX P0, PT, R29, RZ, PT, P0 ;  /* 0x000000ff1d00720c */ /* 0x000fe20003f05300 */
[----:B------:R3:W4:Y:S01]  /*68f0*/  F2I.U32.TRUNC.NTZ R13, R0 ;  /* 0x00000000000d7305 */ /* 0x000722000020f000 */
[----:B------:R-:W3:Y:S01]  /*6900*/  LDC R15, c[0x0][0x148] ;  /* 0x00005200ff0f7b82 */ /* 0x000ee20000000800 */
[----:B0-----:R-:W-:-:S02]  /*6910*/  SHF.R.U64 R12, R4, R6, R3 ;  /* 0x00000006040c7219 */ /* 0x001fc40000001203 */
[----:B------:R-:W-:-:S05]  /*6920*/  SHF.R.U32.HI R3, RZ, R6, R3 ;  /* 0x00000006ff037219 */ /* 0x000fca0000011603 */
[----:B------:R-:W0:Y:S01]  /*6930*/  LDC R20, c[0x0][0x600] ;  /* 0x00018000ff147b82 */ /* 0x000e220000000800 */
[-CC-:B-1----:R-:W-:Y:S02]  /*6940*/  SHF.R.U64 R10, R12, R8.reuse, R3.reuse ;  /* 0x000000080c0a7219 */ /* 0x182fe40000001203 */
[----:B------:R-:W-:-:S05]  /*6950*/  SHF.R.U32.HI R3, RZ, R8, R3 ;  /* 0x00000008ff037219 */ /* 0x000fca0000011603 */
[----:B------:R-:W1:Y:S01]  /*6960*/  LDC R27, c[0x0][0x648] ;  /* 0x00019200ff1b7b82 */ /* 0x000e620000000800 */
[-C--:B--2---:R-:W-:Y:S02]  /*6970*/  SHF.L.U32 R4, R5, R26.reuse, RZ ;  /* 0x0000001a05047219 */ /* 0x084fe400000006ff */
[-CC-:B------:R-:W-:Y:S02]  /*6980*/  SHF.R.U64 R14, R10, R26.reuse, R3.reuse ;  /* 0x0000001a0a0e7219 */ /* 0x180fe40000001203 */
[----:B------:R-:W-:Y:S02]  /*6990*/  SHF.R.U32.HI R5, RZ, R26, R3 ;  /* 0x0000001aff057219 */ /* 0x000fe40000011603 */
[----:B------:R-:W-:Y:S01]  /*69a0*/  LOP3.LUT R25, RZ, R4, RZ, 0x33, !PT ;  /* 0x00000004ff197212 */ /* 0x000fe200078e33ff */
[----:B------:R-:W2:Y:S01]  /*69b0*/  LDC R30, c[0x0][0x638] ;  /* 0x00018e00ff1e7b82 */ /* 0x000ea20000000800 */
[----:B------:R-:W-:Y:S01]  /*69c0*/  SHF.L.U32 R26, R7, R26, RZ ;  /* 0x0000001a071a7219 */ /* 0x000fe200000006ff */
[----:B------:R-:W-:-:S06]  /*69d0*/  IMAD.MOV.U32 R4, RZ, RZ, R14 ;  /* 0x000000ffff047224 */ /* 0x000fcc00078e000e */
[----:B------:R-:W0:Y:S01]  /*69e0*/  LDC R31, c[0x0][0x610] ;  /* 0x00018400ff1f7b82 */ /* 0x000e220000000800 */
[----:B----4-:R-:W-:Y:S05]  /*69f0*/  @!P0 BRA `(.L_x_109) ;  /* 0x0000000000288947 */ /* 0x010fea0003800000 */
[----:B------:R-:W4:Y:S02]  /*6a00*/  LDC R3, c[0x0][0x64c] ;  /* 0x00019300ff037b82 */ /* 0x000f240000000800 */
[----:B----4-:R-:W-:-:S05]  /*6a10*/  IADD3 R3, P0, R14, R3, RZ ;  /* 0x000000030e037210 */ /* 0x010fca0007f1e0ff */
        /* <DEDUP_REMOVED lines=8> */
.L_x_109:
[----:B------:R-:W-:Y:S01]  /*6aa0*/  ISETP.NE.AND P0, PT, R2, 0x1, PT ;  /* 0x000000010200780c */ /* 0x000fe20003f05270 */
[----:B0-----:R-:W-:Y:S01]  /*6ab0*/  VIADD R7, R20, 0xffffffff ;  /* 0xffffffff14077836 */ /* 0x001fe20000000000 */
[----:B-1-3--:R-:W-:Y:S01]  /*6ac0*/  SHF.R.U64 R0, R4, R27, R5 ;  /* 0x0000001b04007219 */ /* 0x00afe20000001205 */
[----:B------:R-:W-:Y:S01]  /*6ad0*/  IMAD.MOV R13, RZ, RZ, -R13 ;  /* 0x000000ffff0d7224 */ /* 0x000fe200078e0a0d */
[----:B------:R-:W-:Y:S01]  /*6ae0*/  LOP3.LUT R5, R10, R25, RZ, 0xc0, !PT ;  /* 0x000000190a057212 */ /* 0x000fe200078ec0ff */
[----:B------:R-:W-:Y:S01]  /*6af0*/  IMAD.MOV.U32 R4, RZ, RZ, 0x1 ;  /* 0x00000001ff047424 */ /* 0x000fe200078e00ff */
[----:B------:R-:W-:Y:S01]  /*6b00*/  LOP3.LUT R12, R12, R7, RZ, 0xc0, !PT ;  /* 0x000000070c0c7212 */ /* 0x000fe200078ec0ff */
[----:B------:R-:W-:Y:S02]  /*6b10*/  IMAD.MOV R3, RZ, RZ, -R0 ;  /* 0x000000ffff037224 */ /* 0x000fe400078e0a00 */
[----:B------:R-:W-:Y:S02]  /*6b20*/  IMAD R0, R26, R0, R5 ;  /* 0x000000001a007224 */ /* 0x000fe400078e0205 */
[----:B--2---:R-:W-:-:S02]  /*6b30*/  IMAD R3, R3, R30, R14 ;  /* 0x0000001e03037224 */ /* 0x004fc400078e020e */
[----:B------:R-:W-:Y:S02]  /*6b40*/  @P0 IMAD R21, R15, R13, R24 ;  /* 0x0000000d0f150224 */ /* 0x000fe400078e0218 */
[----:B------:R-:W-:Y:S01]  /*6b50*/  IMAD R5, R3, R20, R12 ;  /* 0x0000001403057224 */ /* 0x000fe200078e020c */
[----:B------:R-:W-:Y:S01]  /*6b60*/  PRMT R3, R4, 0x7610, R3 ;  /* 0x0000761004037816 */ /* 0x000fe20000000003 */
[----:B------:R-:W-:-:S05]  /*6b70*/  IMAD R0, R0, R31, R21 ;  /* 0x0000001f00007224 */ /* 0x000fca00078e0215 */
[----:B------:R-:W-:Y:S02]  /*6b80*/  SEL R67, R5, R0, !P0 ;  /* 0x0000000005437207 */ /* 0x000fe40004000000 */
[----:B------:R-:W-:-:S07]  /*6b90*/  SEL R0, R0, R5, !P0 ;  /* 0x0000000500007207 */ /* 0x000fce0004000000 */
.L_x_107:
[----:B------:R-:W-:Y:S01]  /*6ba0*/  LOP3.LUT P0, RZ, R3, 0xff, RZ, 0xc0, !PT ;  /* 0x000000ff03ff7812 */ /* 0x000fe2000780c0ff */
[----:B------:R-:W-:-:S12]  /*6bb0*/  IMAD.MOV.U32 R66, RZ, RZ, R0 ;  /* 0x000000ffff427224 */ /* 0x000fd800078e0000 */
[----:B------:R-:W-:Y:S05]  /*6bc0*/  @P0 BRA `(.L_x_110) ;  /* 0xffffffa000d80947 */ /* 0x000fea000383ffff */
[----:B------:R-:W-:Y:S05]  /*6bd0*/  EXIT ;  /* 0x000000000000794d */ /* 0x000fea0003800000 */
.L_x_3:
[----:B0-----:R-:W-:Y:S01]  /*6be0*/  ULDC.64 UR4, c[0x0][0x650] ;  /* 0x0001940000047ab9 */ /* 0x001fe20000000a00 */
        /* <DEDUP_REMOVED lines=25> */
.L_x_112:
[--C-:B------:R-:W-:Y:S01]  /*6d80*/  SHF.R.U64 R12, R10, R14, R11.reuse ;  /* 0x0000000e0a0c7219 */ /* 0x100fe2000000120b */
[----:B------:R-:W0:Y:S01]  /*6d90*/  LDC R22, c[0x0][0x618] ;  /* 0x00018600ff167b82 */ /* 0x000e220000000800 */
[----:B------:R-:W-:Y:S01]  /*6da0*/  I2FP.F32.U32 R6, R4 ;  /* 0x0000000400067245 */ /* 0x000fe20000201000 */
[----:B------:R-:W-:Y:S01]  /*6db0*/  ULDC UR4, c[0x0][0x150] ;  /* 0x0000540000047ab9 */ /* 0x000fe20000000800 */
[----:B------:R-:W-:Y:S02]  /*6dc0*/  SHF.R.U32.HI R5, RZ, R14, R11 ;  /* 0x0000000eff057219 */ /* 0x000fe4000001160b */
[----:B------:R-:W-:Y:S01]  /*6dd0*/  IADD3 R9, P0, RZ, -R12, RZ ;  /* 0x8000000cff097210 */ /* 0x000fe20007f1e0ff */
[----:B------:R-:W-:Y:S01]  /*6de0*/  FMUL R11, R6, UR4 ;  /* 0x00000004060b7c20 */ /* 0x000fe20008400000 */
[----:B------:R-:W-:Y:S01]  /*6df0*/  ULDC UR4, c[0x0][0x154] ;  /* 0x0000550000047ab9 */ /* 0x000fe20000000800 */
[----:B------:R-:W1:Y:S02]  /*6e00*/  LDC.64 R24, c[0x0][0x640] ;  /* 0x00019000ff187b82 */ /* 0x000e640000000a00 */
[----:B------:R-:W-:-:S02]  /*6e10*/  IMAD.X R5, RZ, RZ, ~R5, P0 ;  /* 0x000000ffff057224 */ /* 0x000fc400000e0e05 */
[----:B------:R-:W2:Y:S01]  /*6e20*/  F2I.U32.TRUNC.NTZ R11, R11 ;  /* 0x0000000b000b7305 */ /* 0x000ea2000020f000 */
[----:B------:R-:W-:-:S03]  /*6e30*/  IMAD.WIDE.U32 R6, R9, R20, R16 ;  /* 0x0000001409067225 */ /* 0x000fc600078e0010 */
[----:B------:R-:W3:Y:S01]  /*6e40*/  LDC R13, c[0x0][0x144] ;  /* 0x00005100ff0d7b82 */ /* 0x000ee20000000800 */
[----:B------:R-:W-:-:S04]  /*6e50*/  IMAD R8, R5, R20, RZ ;  /* 0x0000001405087224 */ /* 0x000fc800078e02ff */
[----:B------:R-:W-:Y:S02]  /*6e60*/  IMAD R5, R9, R21, R8 ;  /* 0x0000001509057224 */ /* 0x000fe400078e0208 */
[----:B------:R-:W-:Y:S01]  /*6e70*/  IMAD.MOV.U32 R8, RZ, RZ, -0x1 ;  /* 0xffffffffff087424 */ /* 0x000fe200078e00ff */
[----:B------:R-:W4:Y:S01]  /*6e80*/  LDC R14, c[0x0][0x608] ;  /* 0x00018200ff0e7b82 */ /* 0x000f220000000800 */
[----:B------:R-:W-:Y:S01]  /*6e90*/  IMAD.IADD R5, R7, 0x1, R5 ;  /* 0x0000000107057824 */ /* 0x000fe200078e0205 */
[----:B------:R-:W-:-:S04]  /*6ea0*/  I2FP.F32.U32 R7, R3 ;  /* 0x0000000300077245 */ /* 0x000fc80000201000 */
[-C--:B0-----:R-:W-:Y:S01]  /*6eb0*/  SHF.R.U64 R10, R6, R22.reuse, R5 ;  /* 0x00000016060a7219 */ /* 0x081fe20000001205 */
[----:B--2---:R-:W-:Y:S01]  /*6ec0*/  IMAD.MOV R6, RZ, RZ, -R11 ;  /* 0x000000ffff067224 */ /* 0x004fe200078e0a0b */
[----:B------:R-:W0:Y:S01]  /*6ed0*/  LDC R9, c[0x0][0x658] ;  /* 0x00019600ff097b82 */ /* 0x000e220000000800 */
[----:B-1----:R-:W-:Y:S01]  /*6ee0*/  ISETP.NE.U32.AND P0, PT, R24, RZ, PT ;  /* 0x000000ff1800720c */ /* 0x002fe20003f05070 */
[----:B------:R-:W-:Y:S01]  /*6ef0*/  FMUL R7, R7, UR4 ;  /* 0x0000000407077c20 */ /* 0x000fe20008400000 */
[----:B------:R-:W-:Y:S02]  /*6f00*/  SHF.R.U32.HI R5, RZ, R22, R5 ;  /* 0x00000016ff057219 */ /* 0x000fe40000011605 */
[----:B------:R-:W-:-:S03]  /*6f10*/  ISETP.NE.AND.EX P0, PT, R25, RZ, PT, P0 ;  /* 0x000000ff1900720c */ /* 0x000fc60003f05300 */
[----:B------:R-:W1:Y:S01]  /*6f20*/  LDC R20, c[0x0][0x148] ;  /* 0x00005200ff147b82 */ /* 0x000e620000000800 */
[----:B---3--:R-:W-:Y:S02]  /*6f30*/  IMAD R23, R13, R6, R4 ;  /* 0x000000060d177224 */ /* 0x008fe400078e0204 */
[----:B------:R-:W-:-:S05]  /*6f40*/  IMAD.MOV.U32 R6, RZ, RZ, 0x1 ;  /* 0x00000001ff067424 */ /* 0x000fca00078e00ff */
[----:B------:R-:W2:Y:S01]  /*6f50*/  LDC R21, c[0x0][0x600] ;  /* 0x00018000ff157b82 */ /* 0x000ea20000000800 */
[-CC-:B----4-:R-:W-:Y:S02]  /*6f60*/  SHF.R.U64 R13, R10, R14.reuse, R5.reuse ;  /* 0x0000000e0a0d7219 */ /* 0x190fe40000001205 */
[----:B------:R-:W-:Y:S02]  /*6f70*/  SHF.R.U32.HI R4, RZ, R14, R5 ;  /* 0x0000000eff047219 */ /* 0x000fe40000011605 */
[----:B------:R3:W4:Y:S03]  /*6f80*/  F2I.U32.TRUNC.NTZ R14, R7 ;  /* 0x00000007000e7305 */ /* 0x000726000020f000 */
[----:B------:R-:W1:Y:S01]  /*6f90*/  LDC R26, c[0x0][0x648] ;  /* 0x00019200ff1a7b82 */ /* 0x000e620000000800 */
[-C--:B0-----:R-:W-:Y:S02]  /*6fa0*/  SHF.R.U64 R15, R13, R9.reuse, R4 ;  /* 0x000000090d0f7219 */ /* 0x081fe40000001204 */
[----:B------:R-:W-:-:S02]  /*6fb0*/  SHF.L.U32 R8, R8, R9, RZ ;  /* 0x0000000908087219 */ /* 0x000fc400000006ff */
[-C--:B------:R-:W-:Y:S01]  /*6fc0*/  SHF.R.U32.HI R5, RZ, R9.reuse, R4 ;  /* 0x00000009ff057219 */ /* 0x080fe20000011604 */
[----:B------:R-:W-:Y:S01]  /*6fd0*/  IMAD.MOV.U32 R4, RZ, RZ, R15 ;  /* 0x000000ffff047224 */ /* 0x000fe200078e000f */
[----:B------:R-:W-:Y:S01]  /*6fe0*/  SHF.L.U32 R22, R6, R9, RZ ;  /* 0x0000000906167219 */ /* 0x000fe200000006ff */
[----:B------:R-:W0:Y:S01]  /*6ff0*/  LDC R27, c[0x0][0x638] ;  /* 0x00018e00ff1b7b82 */ /* 0x000e220000000800 */
[----:B------:R-:W-:-:S07]  /*7000*/  LOP3.LUT R28, RZ, R8, RZ, 0x33, !PT ;  /* 0x00000008ff1c7212 */ /* 0x000fce00078e33ff */
        /* <DEDUP_REMOVED lines=12> */
.L_x_113:
[----:B------:R-:W-:Y:S01]  /*70d0*/  ISETP.NE.AND P0, PT, R2, 0x1, PT ;  /* 0x000000010200780c */ /* 0x000fe20003f05270 */
[----:B--2---:R-:W-:Y:S01]  /*70e0*/  VIADD R7, R21, 0xffffffff ;  /* 0xffffffff15077836 */ /* 0x004fe20000000000 */
[----:B-1----:R-:W-:Y:S01]  /*70f0*/  SHF.R.U64 R5, R4, R26, R5 ;  /* 0x0000001a04057219 */ /* 0x002fe20000001205 */
[----:B------:R-:W-:Y:S01]  /*7100*/  IMAD.MOV R14, RZ, RZ, -R14 ;  /* 0x000000ffff0e7224 */ /* 0x000fe200078e0a0e */
[----:B------:R-:W-:Y:S01]  /*7110*/  LOP3.LUT R4, R13, R28, RZ, 0xc0, !PT ;  /* 0x0000001c0d047212 */ /* 0x000fe200078ec0ff */
[----:B------:R-:W-:Y:S01]  /*7120*/  IMAD.MOV.U32 R8, RZ, RZ, R12 ;  /* 0x000000ffff087224 */ /* 0x000fe200078e000c */
[----:B------:R-:W-:Y:S01]  /*7130*/  LOP3.LUT R10, R10, R7, RZ, 0xc0, !PT ;  /* 0x000000070a0a7212 */ /* 0x000fe200078ec0ff */
[----:B------:R-:W-:Y:S02]  /*7140*/  IMAD.MOV R6, RZ, RZ, -R5 ;  /* 0x000000ffff067224 */ /* 0x000fe400078e0a05 */
[----:B------:R-:W-:-:S04]  /*7150*/  IMAD R4, R22, R5, R4 ;  /* 0x0000000516047224 */ /* 0x000fc800078e0204 */
[----:B------:R-:W-:Y:S02]  /*7160*/  @P0 IMAD R23, R20, R14, R3 ;  /* 0x0000000e14170224 */ /* 0x000fe400078e0203 */
[----:B0-----:R-:W-:Y:S02]  /*7170*/  IMAD R3, R6, R27, R15 ;  /* 0x0000001b06037224 */ /* 0x001fe400078e020f */
[----:B------:R-:W-:Y:S02]  /*7180*/  IMAD R7, R4, R29, R23 ;  /* 0x0000001d04077224 */ /* 0x000fe400078e0217 */
[----:B------:R-:W-:Y:S02]  /*7190*/  IMAD R4, R3, R21, R10 ;  /* 0x0000001503047224 */ /* 0x000fe400078e020a */
[----:B------:R-:W-:-:S03]  /*71a0*/  IMAD.MOV.U32 R6, RZ, RZ, 0x1 ;  /* 0x00000001ff067424 */ /* 0x000fc600078e00ff */
[----:B------:R-:W-:Y:S02]  /*71b0*/  SEL R9, R4, R7, !P0 ;  /* 0x0000000704097207 */ /* 0x000fe40004000000 */
[----:B------:R-:W-:-:S07]  /*71c0*/  SEL R7, R7, R4, !P0 ;  /* 0x0000000407077207 */ /* 0x000fce0004000000 */
.L_x_111:
[----:B------:R-:W-:-:S08]  /*71d0*/  NOP ;  /* 0x0000000000007918 */ /* 0x000fd00000000000 */
[----:B------:R-:W0:-:S00]  /*71e0*/  USETMAXREG.DEALLOC.CTAPOOL 0x28 ;  /* 0x00000028000079c8 */ /* 0x000e0000080e0500 */
[----:B0-----:R-:W-:-:S13]  /*71f0*/  ISETP.NE.AND P0, PT, R0, RZ, PT ;  /* 0x000000ff0000720c */ /* 0x001fda0003f05270 */
[----:B------:R-:W-:Y:S05]  /*7200*/  @P0 EXIT ;  /* 0x000000000000094d */ /* 0x000fea0003800000 */
[----:B------:R-:W-:Y:S01]  /*7210*/  LOP3.LUT P0, RZ, R6, 0xff, RZ, 0xc0, !PT ;  /* 0x000000ff06ff7812 */ /* 0x000fe2000780c0ff */
[----:B------:R-:W-:Y:S02]  /*7220*/  IMAD.MOV.U32 R3, RZ, RZ, 0x1 ;  /* 0x00000001ff037424 */ /* 0x000fe400078e00ff */
[----:B------:R-:W-:-:S10]  /*7230*/  IMAD.MOV.U32 R0, RZ, RZ, RZ ;  /* 0x000000ffff007224 */ /* 0x000fd400078e00ff */
[----:B------:R-:W-:Y:S05]  /*7240*/  @!P0 BRA `(.L_x_114) ;  /* 0x0000000c00648947 */ /* 0x000fea0003800000 */
[----:B------:R-:W0:Y:S01]  /*7250*/  LDC R0, c[0x0][0x28c] ;  /* 0x0000a300ff007b82 */ /* 0x000e220000000800 */
[----:B------:R-:W-:Y:S01]  /*7260*/  ULDC UR5, c[0x0][0x658] ;  /* 0x0001960000057ab9 */ /* 0x000fe20000000800 */
[----:B------:R-:W-:Y:S01]  /*7270*/  UMOV UR7, 0xffffffff ;  /* 0xffffffff00077882 */ /* 0x000fe20000000000 */
[----:B------:R-:W-:Y:S01]  /*7280*/  ULDC UR6, c[0x0][0xc] ;  /* 0x0000030000067ab9 */ /* 0x000fe20000000800 */
[----:B------:R-:W-:Y:S01]  /*7290*/  USHF.L.U32 UR9, UR7, UR5, URZ ;  /* 0x0000000507097299 */ /* 0x000fe2000800063f */
[C---:B------:R-:W-:Y:S01]  /*72a0*/  LOP3.LUT P2, RZ, R18.reuse, 0x7f, RZ, 0xc0, !PT ;  /* 0x0000007f12ff7812 */ /* 0x040fe2000784c0ff */
[----:B------:R-:W-:Y:S01]  /*72b0*/  UMOV UR8, 0x1 ;  /* 0x0000000100087882 */ /* 0x000fe20000000000 */
[----:B------:R-:W-:Y:S01]  /*72c0*/  ULDC UR7, c[0x0][0x10] ;  /* 0x0000040000077ab9 */ /* 0x000fe20000000800 */
[----:B------:R-:W-:Y:S01]  /*72d0*/  LOP3.LUT P0, RZ, R18, 0x1f, RZ, 0xc0, !PT ;  /* 0x0000001f12ff7812 */ /* 0x000fe2000780c0ff */
[----:B------:R-:W-:Y:S01]  /*72e0*/  UIMAD.WIDE.U32 UR6, UR6, UR7, URZ ;  /* 0x00000007060672a5 */ /* 0x000fe2000f8e003f */
[----:B------:R-:W-:Y:S01]  /*72f0*/  BSSY B0, `(.L_x_114) ;  /* 0x00000ce000007945 */ /* 0x000fe20003800000 */
[----:B------:R-:W-:Y:S01]  /*7300*/  USHF.L.U32 UR5, UR8, UR5, URZ ;  /* 0x0000000508057299 */ /* 0x000fe2000800063f */
[----:B------:R-:W-:Y:S01]  /*7310*/  IMAD.MOV.U32 R11, RZ, RZ, 0x1 ;  /* 0x00000001ff0b7424 */ /* 0x000fe200078e00ff */
[----:B------:R-:W-:Y:S01]  /*7320*/  LOP3.LUT R18, R19, 0x2, RZ, 0xfc, !PT ;  /* 0x0000000213127812 */ /* 0x000fe200078efcff */
[----:B------:R-:W-:Y:S01]  /*7330*/  ULDC UR8, c[0x0][0x14] ;  /* 0x0000050000087ab9 */ /* 0x000fe20000000800 */
[----:B------:R-:W-:Y:S01]  /*7340*/  PLOP3.LUT P0, PT, P0, P2, PT, 0x8a, 0x0 ;  /* 0x000000000000781c */ /* 0x000fe20000705172 */
[----:B------:R-:W-:-:S02]  /*7350*/  UIMAD.WIDE.U32 UR30, UR6, UR8, URZ ;  /* 0x00000008061e72a5 */ /* 0x000fc4000f8e003f */
[----:B------:R-:W-:Y:S01]  /*7360*/  UIMAD UR7, UR7, UR8, URZ ;  /* 0x00000008070772a4 */ /* 0x000fe2000f8e023f */
[----:B------:R-:W-:Y:S01]  /*7370*/  ULDC UR4, c[0x0][0x600] ;  /* 0x0001800000047ab9 */ /* 0x000fe20000000800 */
[----:B------:R-:W-:Y:S02]  /*7380*/  ULOP3.LUT UR6, URZ, UR9, URZ, 0x33, !UPT ;  /* 0x000000093f067292 */ /* 0x000fe4000f8e333f */
[----:B------:R-:W-:Y:S01]  /*7390*/  UIADD3 UR4, UR4, -0x1, URZ ;  /* 0xffffffff04047890 */ /* 0x000fe2000fffe03f */
[----:B0-----:R-:W-:Y:S01]  /*73a0*/  VIADD R0, R0, 0x7f ;  /* 0x0000007f00007836 */ /* 0x001fe20000000000 */
[----:B------:R-:W-:Y:S01]  /*73b0*/  UIADD3 UR7, UR31, UR7, URZ ;  /* 0x000000071f077290 */ /* 0x000fe2000fffe03f */
[----:B------:R-:W-:-:S03]  /*73c0*/  ULDC.64 UR38, c[0x0][0x198] ;  /* 0x0000660000267ab9 */ /* 0x000fc60000000a00 */
[----:B------:R-:W-:-:S04]  /*73d0*/  SHF.R.S32.HI R3, RZ, 0x1f, R0 ;  /* 0x0000001fff037819 */ /* 0x000fc80000011400 */
[----:B------:R-:W-:Y:S01]  /*73e0*/  LEA.HI R3, R3, R0, RZ, 0x7 ;  /* 0x0000000003037211 */ /* 0x000fe200078f38ff */
[----:B------:R-:W-:-:S03]  /*73f0*/  IMAD.MOV.U32 R0, RZ, RZ, RZ ;  /* 0x000000ffff007224 */ /* 0x000fc600078e00ff */
[----:B------:R-:W-:Y:S01]  /*7400*/  SHF.R.S32.HI R13, RZ, 0x7, R3 ;  /* 0x00000007ff0d7819 */ /* 0x000fe20000011403 */
[----:B------:R-:W-:-:S04]  /*7410*/  IMAD.MOV.U32 R3, RZ, RZ, 0x1 ;  /* 0x00000001ff037424 */ /* 0x000fc800078e00ff */
[----:B------:R-:W-:-:S07]  /*7420*/  VIADD R10, R13, 0x1 ;  /* 0x000000010d0a7836 */ /* 0x000fce0000000000 */
.L_x_126:
[----:B------:R-:W-:-:S03]  /*7430*/  UMOV UR8, 0xffffffff ;  /* 0xffffffff00087882 */ /* 0x000fc60000000000 */
[----:B------:R-:W-:Y:S05]  /*7440*/  BRA.DIV UR8, `(.L_x_115) ;  /* 0x0000000e08d07947 */ /* 0x000fea000b800000 */
[----:B------:R-:W-:-:S13]  /*7450*/  ELECT P6, URZ, PT ;  /* 0x00000000003f782f */ /* 0x000fda00038c0000 */
.L_x_137:
[----:B------:R-:W0:Y:S01]  /*7460*/  LDC R4, c[0x0][0x28c] ;  /* 0x0000a300ff047b82 */ /* 0x000e220000000800 */
[----:B------:R-:W-:Y:S01]  /*7470*/  BSSY B1, `(.L_x_116) ;  /* 0x0000043000017945 */ /* 0x000fe20003800000 */
[----:B0-----:R-:W-:-:S13]  /*7480*/  ISETP.LT.OR P6, PT, R4, 0x1, !P6 ;  /* 0x000000010400780c */ /* 0x001fda00077c1670 */
[----:B------:R-:W-:Y:S05]  /*7490*/  @P6 BRA `(.L_x_117) ;  /* 0x0000000400006947 */ /* 0x000fea0003800000 */
[----:B------:R-:W-:Y:S02]  /*74a0*/  IMAD.SHL.U32 R14, R7, 0x80, RZ ;  /* 0x00000080070e7824 */ /* 0x000fe400078e00ff */
[----:B------:R-:W-:Y:S02]  /*74b0*/  IMAD R15, R9, 0x50, RZ ;  /* 0x00000050090f7824 */ /* 0x000fe400078e02ff */
[----:B------:R-:W-:Y:S02]  /*74c0*/  IMAD.MOV.U32 R20, RZ, RZ, RZ ;  /* 0x000000ffff147224 */ /* 0x000fe400078e00ff */
[----:B------:R-:W-:Y:S02]  /*74d0*/  IMAD.MOV.U32 R4, RZ, RZ, R10 ;  /* 0x000000ffff047224 */ /* 0x000fe400078e000a */
[----:B------:R-:W-:Y:S02]  /*74e0*/  IMAD.MOV.U32 R5, RZ, RZ, R3 ;  /* 0x000000ffff057224 */ /* 0x000fe400078e0003 */
[----:B------:R-:W-:-:S07]  /*74f0*/  IMAD.MOV.U32 R6, RZ, RZ, R0 ;  /* 0x000000ffff067224 */ /* 0x000fce00078e0000 */
.L_x_121:
[----:B------:R-:W0:Y:S01]  /*7500*/  S2R R12, SR_CgaCtaId ;  /* 0x00000000000c7919 */ /* 0x000e220000008800 */
[----:B------:R-:W-:Y:S01]  /*7510*/  MOV R7, 0x400 ;  /* 0x0000040000077802 */ /* 0x000fe20000000f00 */
[----:B------:R-:W1:Y:S03]  /*7520*/  @!P2 LDC R9, c[0x0][0x500] ;  /* 0x00014000ff09ab82 */ /* 0x000e660000000800 */
[----:B0-----:R-:W-:Y:S02]  /*7530*/  LEA R21, R12, R7, 0x18 ;  /* 0x000000070c157211 */ /* 0x001fe400078ec0ff */
[----:B------:R-:W-:-:S03]  /*7540*/  SHF.L.U32 R7, R5, 0x1f, RZ ;  /* 0x0000001f05077819 */ /* 0x000fc600000006ff */
[----:B------:R-:W-:-:S04]  /*7550*/  IMAD R12, R6, 0x8, R21 ;  /* 0x00000008060c7824 */ /* 0x000fc800078e0215 */
[----:B------:R-:W0:Y:S02]  /*7560*/  SYNCS.PHASECHK.TRANS64.TRYWAIT P1, [R12+URZ+0x20], R7 ;  /* 0x000020070c0075a7 */ /* 0x000e24000802017f */
[----:B01----:R-:W-:Y:S05]  /*7570*/  @!P1 BRA `(.L_x_118) ;  /* 0x0000000c00a49947 */ /* 0x003fea0003800000 */
.L_x_138:
[----:B0-----:R-:W-:Y:S01]  /*7580*/  PRMT R7, R18, 0x9910, RZ ;  /* 0x0000991012077816 */ /* 0x001fe200000000ff */
[----:B------:R0:W-:Y:S03]  /*7590*/  @!P2 SYNCS.ARRIVE.TRANS64 RZ, [R12+URZ], R9 ;  /* 0x000000090cffa9a7 */ /* 0x0001e6000800003f */
[----:B------:R-:W-:-:S13]  /*75a0*/  ISETP.NE.AND P1, PT, R7, 0x2, PT ;  /* 0x000000020700780c */ /* 0x000fda0003f25270 */
[----:B0-----:R-:W-:Y:S05]  /*75b0*/  @P1 BRA `(.L_x_119) ;  /* 0x0000000000041947 */ /* 0x001fea0003800000 */
[----:B------:R-:W-:Y:S01]  /*75c0*/  BPT.TRAP 0x1 ;  /* 0x000000040000795c */ /* 0x000fe20000300000 */
.L_x_119:
[----:B------:R-:W-:Y:S05]  /*75d0*/  @P0 BRA `(.L_x_120) ;  /* 0x0000000000040947 */ /* 0x000fea0003800000 */
[----:B------:R-:W-:Y:S01]  /*75e0*/  BPT.TRAP 0x1 ;  /* 0x000000040000795c */ /* 0x000fe20000300000 */
.L_x_120:
[--C-:B------:R-:W-:Y:S01]  /*75f0*/  IMAD R7, R6, 0x8000, R21.reuse ;  /* 0x0000800006077824 */ /* 0x100fe200078e0215 */
[----:B------:R-:W-:Y:S01]  /*7600*/  R2UR UR34, R20 ;  /* 0x00000000142272ca */ /* 0x000fe200000e0000 */
[----:B------:R-:W-:Y:S01]  /*7610*/  IMAD R21, R6, 0x5000, R21 ;  /* 0x0000500006157824 */ /* 0x000fe200078e0215 */
[----:B------:R-:W-:Y:S01]  /*7620*/  R2UR UR33, R12 ;  /* 0x000000000c2172ca */ /* 0x000fe200000e0000 */
[----:B------:R-:W-:Y:S01]  /*7630*/  VIADD R4, R4, 0xffffffff ;  /* 0xffffffff04047836 */ /* 0x000fe20000000000 */
[----:B------:R-:W-:Y:S01]  /*7640*/  R2UR UR24, R7 ;  /* 0x00000000071872ca */ /* 0x000fe200000e0000 */
[----:B------:R-:W-:Y:S01]  /*7650*/  UIADD3 UR14, UP0, UR38, 0xf0, URZ ;  /* 0x000000f0260e7890 */ /* 0x000fe2000ff1e03f */
[----:B------:R-:W-:Y:S01]  /*7660*/  R2UR UR8, R21 ;  /* 0x00000000150872ca */ /* 0x000fe200000e0000 */
[----:B------:R-:W-:Y:S01]  /*7670*/  UIADD3 UR40, UP1, UR38, 0x1f0, URZ ;  /* 0x000001f026287890 */ /* 0x000fe2000ff3e03f */
[----:B------:R-:W-:Y:S01]  /*7680*/  R2UR UR36, R8 ;  /* 0x00000000082472ca */ /* 0x000fe200000e0000 */
[----:B------:R-:W-:Y:S01]  /*7690*/  UIADD3.X UR15, URZ, UR39, URZ, UP0, !UPT ;  /* 0x000000273f0f7290 */ /* 0x000fe200087fe43f */
[----:B------:R-:W-:Y:S01]  /*76a0*/  R2UR UR35, R14 ;  /* 0x000000000e2372ca */ /* 0x000fe200000e0000 */
[----:B------:R-:W-:Y:S01]  /*76b0*/  UIADD3.X UR41, URZ, UR39, URZ, UP1, !UPT ;  /* 0x000000273f297290 */ /* 0x000fe20008ffe43f */
[----:B------:R-:W-:Y:S01]  /*76c0*/  R2UR UR19, R15 ;  /* 0x000000000f1372ca */ /* 0x000fe200000e0000 */
[----:B------:R-:W-:Y:S01]  /*76d0*/  UIADD3 UR26, UR34, 0x40, URZ ;  /* 0x00000040221a7890 */ /* 0x000fe2000fffe03f */
[----:B------:R-:W-:Y:S01]  /*76e0*/  ISETP.GT.AND P3, PT, R4, 0x1, PT ;  /* 0x000000010400780c */ /* 0x000fe20003f64270 */
[----:B------:R-:W-:Y:S01]  /*76f0*/  VIADD R6, R6, 0x1 ;  /* 0x0000000106067836 */ /* 0x000fe20000000000 */
[----:B------:R-:W-:Y:S01]  /*7700*/  UMOV UR22, 0x0 ;  /* 0x0000000000167882 */ /* 0x000fe20000000000 */
[----:B------:R-:W-:Y:S01]  /*7710*/  UIADD3 UR32, UR24, 0x100, URZ ;  /* 0x0000010018207890 */ /* 0x000fe2000fffe03f */
[----:B------:R-:W-:Y:S01]  /*7720*/  VIADD R20, R20, 0x80 ;  /* 0x0000008014147836 */ /* 0x000fe20000000000 */
[----:B------:R-:W-:Y:S01]  /*7730*/  UIADD3 UR24, UR24, 0x4100, URZ ;  /* 0x0000410018187890 */ /* 0x000fe2000fffe03f */
[----:B------:R-:W-:Y:S01]  /*7740*/  ISETP.NE.AND P1, PT, R6, 0x4, PT ;  /* 0x000000040600780c */ /* 0x000fe20003f25270 */
[----:B------:R-:W-:-:S02]  /*7750*/  UIADD3 UR16, UR8, 0x20100, URZ ;  /* 0x0002010008107890 */ /* 0x000fc4000fffe03f */
[----:B------:R-:W-:Y:S01]  /*7760*/  UIADD3 UR8, UR8, 0x22900, URZ ;  /* 0x0002290008087890 */ /* 0x000fe2000fffe03f */
[----:B------:R-:W-:Y:S01]  /*7770*/  SEL R12, RZ, 0x1, P1 ;  /* 0x00000001ff0c7807 */ /* 0x000fe20000800000 */
[----:B------:R-:W-:Y:S01]  /*7780*/  UMOV UR23, 0x10000000 ;  /* 0x1000000000177882 */ /* 0x000fe20000000000 */
[----:B------:R-:W-:Y:S01]  /*7790*/  UMOV UR25, UR33 ;  /* 0x0000002100197c82 */ /* 0x000fe20008000000 */
[----:B------:R-:W-:Y:S01]  /*77a0*/  UMOV UR28, UR36 ;  /* 0x00000024001c7c82 */ /* 0x000fe20008000000 */
[----:B------:R-:W-:Y:S01]  /*77b0*/  UMOV UR27, UR35 ;  /* 0x00000023001b7c82 */ /* 0x000fe20008000000 */
[----:B------:R-:W-:Y:S01]  /*77c0*/  UMOV UR17, UR33 ;  /* 0x0000002100117c82 */ /* 0x000fe20008000000 */
[----:B------:R-:W-:Y:S01]  /*77d0*/  UMOV UR18, UR34 ;  /* 0x0000002200127c82 */ /* 0x000fe20008000000 */
[----:B------:R-:W-:Y:S01]  /*77e0*/  UMOV UR20, UR36 ;  /* 0x0000002400147c82 */ /* 0x000fe20008000000 */
[----:B------:R0:W-:Y:S01]  /*77f0*/  UTMALDG.3D [UR32], [UR14], desc[UR22] ;  /* 0x000016200e0075b4 */ /* 0x0001e20008011000 */
[----:B------:R-:W-:Y:S01]  /*7800*/  UMOV UR9, UR33 ;  /* 0x0000002100097c82 */ /* 0x000fe20008000000 */
[----:B------:R-:W-:Y:S01]  /*7810*/  UMOV UR11, UR19 ;  /* 0x00000013000b7c82 */ /* 0x000fe20008000000 */
[----:B------:R-:W-:Y:S01]  /*7820*/  UMOV UR12, UR36 ;  /* 0x00000024000c7c82 */ /* 0x000fe20008000000 */
[----:B------:R-:W-:Y:S01]  /*7830*/  UMOV UR10, UR26 ;  /* 0x0000001a000a7c82 */ /* 0x000fe20008000000 */
[----:B------:R-:W-:-:S02]  /*7840*/  LOP3.LUT R5, R5, R12, RZ, 0x3c, !PT ;  /* 0x0000000c05057212 */ /* 0x000fc400078e3cff */
[----:B------:R-:W-:Y:S01]  /*7850*/  SEL R6, R6, RZ, P1 ;  /* 0x000000ff06067207 */ /* 0x000fe20000800000 */
[----:B------:R0:W-:Y:S01]  /*7860*/  UTMALDG.3D [UR24], [UR14], desc[UR22] ;  /* 0x000016180e0075b4 */ /* 0x0001e20008011000 */
[----:B------:R0:W-:Y:S01]  /*7870*/  UTMALDG.3D [UR16], [UR40], desc[UR22] ;  /* 0x00001610280075b4 */ /* 0x0001e20008011000 */
[----:B------:R0:W-:Y:S02]  /*7880*/  UTMALDG.3D [UR8], [UR40], desc[UR22] ;  /* 0x00001608280075b4 */ /* 0x0001e40008011000 */
[----:B0-----:R-:W-:Y:S05]  /*7890*/  @P3 BRA `(.L_x_121) ;  /* 0xfffffffc00183947 */ /* 0x001fea000383ffff */
.L_x_117:
[----:B------:R-:W-:Y:S05]  /*78a0*/  BSYNC B1 ;  /* 0x0000000000017941 */ /* 0x000fea0003800000 */
.L_x_116:
[----:B------:R-:W-:Y:S01]  /*78b0*/  LOP3.LUT P3, RZ, R11, 0xff, RZ, 0xc0, !PT ;  /* 0x000000ff0bff7812 */ /* 0x000fe2000786c0ff */
[----:B------:R-:W-:Y:S01]  /*78c0*/  IMAD.IADD R0, R13, 0x1, R0 ;  /* 0x000000010d007824 */ /* 0x000fe200078e0200 */
[----:B------:R-:W-:Y:S01]  /*78d0*/  IADD3 R16, P4, R16, UR30, RZ ;  /* 0x0000001e10107c10 */ /* 0x000fe2000ff9e0ff */
[----:B------:R-:W-:Y:S01]  /*78e0*/  ULDC.64 UR8, c[0x0][0x650] ;  /* 0x0001940000087ab9 */ /* 0x000fe20000000a00 */
[----:B------:R-:W-:Y:S01]  /*78f0*/  BSSY B1, `(.L_x_122) ;  /* 0x000006b000017945 */ /* 0x000fe20003800000 */
[----:B------:R-:W-:Y:S01]  /*7900*/  IMAD.MOV.U32 R7, RZ, RZ, -0x1 ;  /* 0xffffffffff077424 */ /* 0x000fe200078e00ff */
[----:B------:R-:W-:Y:S01]  /*7910*/  SHF.R.U32.HI R4, RZ, 0x2, R0 ;  /* 0x00000002ff047819 */ /* 0x000fe20000011600 */
[----:B------:R-:W-:Y:S01]  /*7920*/  IMAD.MOV.U32 R9, RZ, RZ, -0x1 ;  /* 0xffffffffff097424 */ /* 0x000fe200078e00ff */
[----:B------:R-:W-:Y:S01]  /*7930*/  ISETP.GT.U32.AND P1, PT, R0, 0x3, PT ;  /* 0x000000030000780c */ /* 0x000fe20003f24070 */
[----:B------:R-:W-:Y:S01]  /*7940*/  IMAD.MOV.U32 R8, RZ, RZ, -0x1 ;  /* 0xffffffffff087424 */ /* 0x000fe200078e00ff */
[----:B------:R-:W-:-:S02]  /*7950*/  LOP3.LUT R4, R4, 0x1, RZ, 0xc0, !PT ;  /* 0x0000000104047812 */ /* 0x000fc400078ec0ff */
[----:B------:R-:W-:Y:S01]  /*7960*/  ISETP.LT.U32.AND P1, PT, R13, 0x4, P1 ;  /* 0x000000040d00780c */ /* 0x000fe20000f21070 */
[----:B------:R-:W0:Y:S01]  /*7970*/  @P3 S2R R6, SR_CgaCtaId ;  /* 0x0000000000063919 */ /* 0x000e220000008800 */
[----:B------:R-:W-:Y:S02]  /*7980*/  @P3 MOV R5, 0x400 ;  /* 0x0000040000053802 */ /* 0x000fe40000000f00 */
[----:B------:R-:W-:Y:S02]  /*7990*/  IADD3.X R17, R17, UR7, RZ, P4, !PT ;  /* 0x0000000711117c10 */ /* 0x000fe4000a7fe4ff */
[----:B------:R-:W-:Y:S02]  /*79a0*/  ISETP.GE.U32.AND P4, PT, R16, UR8, PT ;  /* 0x0000000810007c0c */ /* 0x000fe4000bf86070 */
[----:B------:R-:W-:Y:S02]  /*79b0*/  LOP3.LUT R0, R0, 0x3, RZ, 0xc0, !PT ;  /* 0x0000000300007812 */ /* 0x000fe400078ec0ff */
[----:B------:R-:W-:-:S02]  /*79c0*/  PRMT R11, RZ, 0x7610, R11 ;  /* 0x00007610ff0b7816 */ /* 0x000fc4000000000b */
[----:B0-----:R-:W-:-:S04]  /*79d0*/  @P3 LEA R5, R6, R5, 0x18 ;  /* 0x0000000506053211 */ /* 0x001fc800078ec0ff */
[----:B------:R0:W-:Y:S01]  /*79e0*/  @P3 SYNCS.ARRIVE.TRANS64.A1T0 RZ, [R5+URZ+0x58], RZ ;  /* 0x000058ff05ff39a7 */ /* 0x0001e2000810003f */
[----:B------:R-:W-:Y:S02]  /*79f0*/  ISETP.NE.U32.AND P3, PT, R4, 0x1, PT ;  /* 0x000000010400780c */ /* 0x000fe40003f65070 */
[----:B------:R-:W-:Y:S02]  /*7a00*/  SEL R4, RZ, 0x1, !P1 ;  /* 0x00000001ff047807 */ /* 0x000fe40004800000 */
[----:B------:R-:W-:Y:S02]  /*7a10*/  ISETP.GE.U32.AND.EX P1, PT, R17, UR9, PT, P4 ;  /* 0x0000000911007c0c */ /* 0x000fe4000bf26140 */
[----:B------:R-:W-:-:S04]  /*7a20*/  ISETP.GT.U32.AND P3, PT, R13, 0x3, !P3 ;  /* 0x000000030d00780c */ /* 0x000fc80005f64070 */
[----:B0-----:R-:W-:-:S04]  /*7a30*/  SEL R5, RZ, 0x1, !P3 ;  /* 0x00000001ff057807 */ /* 0x001fc80005800000 */
[--C-:B------:R-:W-:Y:S02]  /*7a40*/  LOP3.LUT R3, R5, R3, R4.reuse, 0x96, !PT ;  /* 0x0000000305037212 */ /* 0x100fe400078e9604 */
[----:B------:R-:W-:Y:S01]  /*7a50*/  PRMT R4, RZ, 0x7610, R4 ;  /* 0x00007610ff047816 */ /* 0x000fe20000000004 */
[----:B------:R-:W-:Y:S06]  /*7a60*/  @P1 BRA `(.L_x_123) ;  /* 0x00000004004c1947 */ /* 0x000fec0003800000 */
[----:B------:R-:W-:Y:S01]  /*7a70*/  ULDC.64 UR8, c[0x0][0x628] ;  /* 0x00018a0000087ab9 */ /* 0x000fe20000000a00 */
[----:B------:R-:W0:Y:S01]  /*7a80*/  S2R R14, SR_CTAID.X ;  /* 0x00000000000e7919 */ /* 0x000e220000002500 */
[----:B------:R-:W-:Y:S01]  /*7a90*/  ISETP.NE.U32.AND P1, PT, RZ, UR8, PT ;  /* 0x00000008ff007c0c */ /* 0x000fe2000bf25070 */
[----:B------:R-:W-:Y:S01]  /*7aa0*/  ULDC UR11, c[0x0][0x630] ;  /* 0x00018c00000b7ab9 */ /* 0x000fe20000000800 */
[----:B------:R-:W-:Y:S01]  /*7ab0*/  IMAD.MOV.U32 R4, RZ, RZ, R16 ;  /* 0x000000ffff047224 */ /* 0x000fe200078e0010 */
[----:B------:R-:W1:Y:S01]  /*7ac0*/  S2R R12, SR_CTAID.Y ;  /* 0x00000000000c7919 */ /* 0x000e620000002600 */
[----:B------:R-:W-:Y:S01]  /*7ad0*/  ISETP.NE.AND.EX P1, PT, RZ, UR9, PT, P1 ;  /* 0x00000009ff007c0c */ /* 0x000fe2000bf25310 */
[----:B------:R-:W-:-:S12]  /*7ae0*/  IMAD.MOV.U32 R5, RZ, RZ, R17 ;  /* 0x000000ffff057224 */ /* 0x000fd800078e0011 */
[----:B------:R-:W-:Y:S05]  /*7af0*/  @!P1 BRA `(.L_x_124) ;  /* 0x0000000000289947 */ /* 0x000fea0003800000 */
[----:B------:R-:W-:Y:S02]  /*7b00*/  ULDC UR10, c[0x0][0x634] ;  /* 0x00018d00000a7ab9 */ /* 0x000fe40000000800 */
[----:B------:R-:W-:-:S05]  /*7b10*/  IADD3 R9, P1, R16, UR10, RZ ;  /* 0x0000000a10097c10 */ /* 0x000fca000ff3e0ff */
[----:B------:R-:W-:-:S04]  /*7b20*/  IMAD.X R15, RZ, RZ, R17, P1 ;  /* 0x000000ffff0f7224 */ /* 0x000fc800008e0611 */
[----:B------:R-:W-:-:S04]  /*7b30*/  IMAD.WIDE.U32 R6, R15, UR8, RZ ;  /* 0x000000080f067c25 */ /* 0x000fc8000f8e00ff */
[----:B------:R-:W-:-:S04]  /*7b40*/  IMAD.WIDE.U32 R6, P1, R9, UR9, R6 ;  /* 0x0000000909067c25 */ /* 0x000fc8000f820006 */
[----:B------:R-:W-:-:S04]  /*7b50*/  IMAD.WIDE.U32 R8, R9, UR8, RZ ;  /* 0x0000000809087c25 */ /* 0x000fc8000f8e00ff */
[----:B------:R-:W-:Y:S01]  /*7b60*/  IMAD.X R5, RZ, RZ, RZ, P1 ;  /* 0x000000ffff057224 */ /* 0x000fe200008e06ff */
[----:B------:R-:W-:Y:S01]  /*7b70*/  IADD3 RZ, P1, R9, R6, RZ ;  /* 0x0000000609ff7210 */ /* 0x000fe20007f3e0ff */
[----:B------:R-:W-:-:S04]  /*7b80*/  IMAD.MOV.U32 R4, RZ, RZ, R7 ;  /* 0x000000ffff047224 */ /* 0x000fc800078e0007 */
[----:B------:R-:W-:-:S08]  /*7b90*/  IMAD.WIDE.U32.X R4, R15, UR9, R4, P1 ;  /* 0x000000090f047c25 */ /* 0x000fd000088e0404 */
.L_x_124:
[--C-:B------:R-:W-:Y:S01]  /*7ba0*/  SHF.R.U64 R8, R4, UR11, R5.reuse ;  /* 0x0000000b04087c19 */ /* 0x100fe20008001205 */
[----:B------:R-:W-:Y:S01]  /*7bb0*/  ULDC.64 UR8, c[0x0][0x620] ;  /* 0x0001880000087ab9 */ /* 0x000fe20000000a00 */
[----:B------:R-:W-:Y:S01]  /*7bc0*/  SHF.R.U32.HI R4, RZ, UR11, R5 ;  /* 0x0000000bff047c19 */ /* 0x000fe20008011605 */
[----:B------:R-:W2:Y:S01]  /*7bd0*/  LDC R25, c[0x0][0x144] ;  /* 0x00005100ff197b82 */ /* 0x000ea20000000800 */
[----:B------:R-:W-:Y:S01]  /*7be0*/  IADD3 R7, P1, RZ, -R8, RZ ;  /* 0x80000008ff077210 */ /* 0x000fe20007f3e0ff */
[----:B------:R-:W-:Y:S01]  /*7bf0*/  ULDC.64 UR12, c[0x0][0x640] ;  /* 0x00019000000c7ab9 */ /* 0x000fe20000000a00 */
[----:B0-----:R-:W-:Y:S01]  /*7c00*/  I2FP.F32.U32 R9, R14 ;  /* 0x0000000e00097245 */ /* 0x001fe20000201000 */
[----:B------:R-:W-:Y:S02]  /*7c10*/  ULDC UR10, c[0x0][0x608] ;  /* 0x00018200000a7ab9 */ /* 0x000fe40000000800 */
[----:B------:R-:W-:Y:S01]  /*7c20*/  IMAD.X R4, RZ, RZ, ~R4, P1 ;  /* 0x000000ffff047224 */ /* 0x000fe200008e0e04 */
[----:B------:R-:W-:Y:S01]  /*7c30*/  ISETP.NE.U32.AND P1, PT, RZ, UR12, PT ;  /* 0x0000000cff007c0c */ /* 0x000fe2000bf25070 */
[----:B------:R-:W0:Y:S02]  /*7c40*/  LDC R21, c[0x0][0x148] ;  /* 0x00005200ff157b82 */ /* 0x000e240000000800 */
[----:B------:R-:W-:Y:S01]  /*7c50*/  IMAD R6, R4, UR8, RZ ;  /* 0x0000000804067c24 */ /* 0x000fe2000f8e02ff */
[----:B------:R-:W-:Y:S01]  /*7c60*/  ISETP.NE.AND.EX P1, PT, RZ, UR13, PT, P1 ;  /* 0x0000000dff007c0c */ /* 0x000fe2000bf25310 */
[----:B------:R-:W-:Y:S01]  /*7c70*/  IMAD.WIDE.U32 R4, R7, UR8, R16 ;  /* 0x0000000807047c25 */ /* 0x000fe2000f8e0010 */
[----:B------:R-:W-:-:S03]  /*7c80*/  ULDC UR8, c[0x0][0x150] ;  /* 0x0000540000087ab9 */ /* 0x000fc60000000800 */
[----:B------:R-:W-:Y:S02]  /*7c90*/  IMAD R7, R7, UR9, R6 ;  /* 0x0000000907077c24 */ /* 0x000fe4000f8e0206 */
[----:B------:R-:W-:Y:S01]  /*7ca0*/  FMUL R6, R9, UR8 ;  /* 0x0000000809067c20 */ /* 0x000fe20008400000 */
[----:B------:R-:W-:Y:S01]  /*7cb0*/  ULDC UR8, c[0x0][0x618] ;  /* 0x0001860000087ab9 */ /* 0x000fe20000000800 */
[----:B------:R-:W-:Y:S01]  /*7cc0*/  ULDC UR9, c[0x0][0x154] ;  /* 0x0000550000097ab9 */ /* 0x000fe20000000800 */
[----:B------:R-:W-:-:S03]  /*7cd0*/  IMAD.IADD R5, R5, 0x1, R7 ;  /* 0x0000000105057824 */ /* 0x000fc600078e0207 */
[----:B------:R-:W3:Y:S02]  /*7ce0*/  F2I.U32.TRUNC.NTZ R6, R6 ;  /* 0x0000000600067305 */ /* 0x000ee4000020f000 */
[----:B------:R-:W-:Y:S02]  /*7cf0*/  SHF.R.U64 R9, R4, UR8, R5 ;  /* 0x0000000804097c19 */ /* 0x000fe40008001205 */
[----:B-1----:R-:W-:-:S05]  /*7d00*/  I2FP.F32.U32 R4, R12 ;  /* 0x0000000c00047245 */ /* 0x002fca0000201000 */
[----:B------:R-:W-:Y:S01]  /*7d10*/  FMUL R22, R4, UR9 ;  /* 0x0000000904167c20 */ /* 0x000fe20008400000 */
[----:B------:R-:W-:Y:S01]  /*7d20*/  SHF.R.U32.HI R4, RZ, UR8, R5 ;  /* 0x00000008ff047c19 */ /* 0x000fe20008011605 */
[----:B------:R-:W-:-:S03]  /*7d30*/  ULDC UR8, c[0x0][0x658] ;  /* 0x0001960000087ab9 */ /* 0x000fc60000000800 */
[--C-:B------:R-:W-:Y:S01]  /*7d40*/  SHF.R.U64 R20, R9, UR10, R4.reuse ;  /* 0x0000000a09147c19 */ /* 0x100fe20008001204 */
[----:B------:R-:W1:Y:S01]  /*7d50*/  F2I.U32.TRUNC.NTZ R22, R22 ;  /* 0x0000001600167305 */ /* 0x000e62000020f000 */
[----:B------:R-:W-:Y:S01]  /*7d60*/  SHF.R.U32.HI R5, RZ, UR10, R4 ;  /* 0x0000000aff057c19 */ /* 0x000fe20008011604 */
[----:B---3--:R-:W-:-:S03]  /*7d70*/  IMAD.MOV R6, RZ, RZ, -R6 ;  /* 0x000000ffff067224 */ /* 0x008fc600078e0a06 */
[--C-:B------:R-:W-:Y:S01]  /*7d80*/  SHF.R.U64 R15, R20, UR8, R5.reuse ;  /* 0x00000008140f7c19 */ /* 0x100fe20008001205 */
[----:B--2---:R-:W-:Y:S01]  /*7d90*/  IMAD R14, R25, R6, R14 ;  /* 0x00000006190e7224 */ /* 0x004fe200078e020e */
[----:B------:R-:W-:-:S03]  /*7da0*/  SHF.R.U32.HI R23, RZ, UR8, R5 ;  /* 0x00000008ff177c19 */ /* 0x000fc60008011605 */
[----:B------:R-:W-:Y:S02]  /*7db0*/  IMAD.MOV.U32 R4, RZ, RZ, R15 ;  /* 0x000000ffff047224 */ /* 0x000fe400078e000f */
[----:B------:R-:W-:Y:S01]  /*7dc0*/  IMAD.MOV.U32 R5, RZ, RZ, R23 ;  /* 0x000000ffff057224 */ /* 0x000fe200078e0017 */
[----:B-1----:R-:W-:Y:S06]  /*7dd0*/  @!P1 BRA `(.L_x_125) ;  /* 0x0000000000289947 */ /* 0x002fec0003800000 */
[----:B------:R-:W-:Y:S02]  /*7de0*/  ULDC UR8, c[0x0][0x64c] ;  /* 0x0001930000087ab9 */ /* 0x000fe40000000800 */
[----:B------:R-:W-:-:S05]  /*7df0*/  IADD3 R5, P1, R15, UR8, RZ ;  /* 0x000000080f057c10 */ /* 0x000fca000ff3e0ff */
[----:B------:R-:W-:-:S04]  /*7e00*/  IMAD.X R23, RZ, RZ, R23, P1 ;  /* 0x000000ffff177224 */ /* 0x000fc800008e0617 */
[----:B------:R-:W-:-:S04]  /*7e10*/  IMAD.WIDE.U32 R6, R23, UR12, RZ ;  /* 0x0000000c17067c25 */ /* 0x000fc8000f8e00ff */
[----:B------:R-:W-:-:S04]  /*7e20*/  IMAD.WIDE.U32 R6, P1, R5, UR13, R6 ;  /* 0x0000000d05067c25 */ /* 0x000fc8000f820006 */
[----:B------:R-:W-:-:S04]  /*7e30*/  IMAD.WIDE.U32 R4, R5, UR12, RZ ;  /* 0x0000000c05047c25 */ /* 0x000fc8000f8e00ff */
[----:B------:R-:W-:Y:S01]  /*7e40*/  IMAD.MOV.U32 R4, RZ, RZ, R7 ;  /* 0x000000ffff047224 */ /* 0x000fe200078e0007 */
[----:B------:R-:W-:Y:S01]  /*7e50*/  IADD3 RZ, P3, R5, R6, RZ ;  /* 0x0000000605ff7210 */ /* 0x000fe20007f7e0ff */
[----:B------:R-:W-:-:S04]  /*7e60*/  IMAD.X R5, RZ, RZ, RZ, P1 ;  /* 0x000000ffff057224 */ /* 0x000fc800008e06ff */
[----:B------:R-:W-:-:S08]  /*7e70*/  IMAD.WIDE.U32.X R4, R23, UR13, R4, P3 ;  /* 0x0000000d17047c25 */ /* 0x000fd000098e0404 */
.L_x_125:
[----:B------:R-:W-:Y:S01]  /*7e80*/  ISETP.NE.AND P1, PT, R2, 0x1, PT ;  /* 0x000000010200780c */ /* 0x000fe20003f25270 */
[----:B------:R-:W-:Y:S01]  /*7e90*/  ULDC UR8, c[0x0][0x648] ;  /* 0x0001920000087ab9 */ /* 0x000fe20000000800 */
[----:B------:R-:W-:Y:S01]  /*7ea0*/  LOP3.LUT R20, R20, UR6, RZ, 0xc0, !PT ;  /* 0x0000000614147c12 */ /* 0x000fe2000f8ec0ff */
[----:B------:R-:W-:Y:S01]  /*7eb0*/  IMAD.MOV R22, RZ, RZ, -R22 ;  /* 0x000000ffff167224 */ /* 0x000fe200078e0a16 */
[----:B------:R-:W-:Y:S01]  /*7ec0*/  SHF.R.U64 R5, R4, UR8, R5 ;  /* 0x0000000804057c19 */ /* 0x000fe20008001205 */
[----:B------:R-:W-:Y:S01]  /*7ed0*/  ULDC UR8, c[0x0][0x638] ;  /* 0x00018e0000087ab9 */ /* 0x000fe20000000800 */
[----:B------:R-:W-:Y:S01]  /*7ee0*/  LOP3.LUT R6, R9, UR4, RZ, 0xc0, !PT ;  /* 0x0000000409067c12 */ /* 0x000fe2000f8ec0ff */
[----:B------:R-:W-:Y:S02]  /*7ef0*/  ULDC UR9, c[0x0][0x610] ;  /* 0x0001840000097ab9 */ /* 0x000fe40000000800 */
[----:B------:R-:W-:Y:S02]  /*7f00*/  IMAD.MOV R4, RZ, RZ, -R5 ;  /* 0x000000ffff047224 */ /* 0x000fe400078e0a05 */
[----:B------:R-:W-:-:S02]  /*7f10*/  IMAD R5, R5, UR5, R20 ;  /* 0x0000000505057c24 */ /* 0x000fc4000f8e0214 */
[----:B0-----:R-:W-:Y:S02]  /*7f20*/  @P1 IMAD R14, R21, R22, R12 ;  /* 0x00000016150e1224 */ /* 0x001fe400078e020c */
[----:B------:R-:W-:Y:S01]  /*7f30*/  IMAD R15, R4, UR8, R15 ;  /* 0x00000008040f7c24 */ /* 0x000fe2000f8e020f */
[----:B------:R-:W-:Y:S01]  /*7f40*/  ULDC UR8, c[0x0][0x600] ;  /* 0x0001800000087ab9 */ /* 0x000fe20000000800 */
[----:B------:R-:W-:Y:S02]  /*7f50*/  IMAD R14, R5, UR9, R14 ;  /* 0x00000009050e7c24 */ /* 0x000fe4000f8e020e */
[----:B------:R-:W-:Y:S02]  /*7f60*/  IMAD R15, R15, UR8, R6 ;  /* 0x000000080f0f7c24 */ /* 0x000fe4000f8e0206 */
[----:B------:R-:W-:-:S03]  /*7f70*/  IMAD.MOV.U32 R4, RZ, RZ, 0x1 ;  /* 0x00000001ff047424 */ /* 0x000fc600078e00ff */
[----:B------:R-:W-:Y:S02]  /*7f80*/  SEL R9, R15, R14, !P1 ;  /* 0x0000000e0f097207 */ /* 0x000fe40004800000 */
[----:B------:R-:W-:-:S07]  /*7f90*/  SEL R7, R14, R15, !P1 ;  /* 0x0000000f0e077207 */ /* 0x000fce0004800000 */
.L_x_123:
[----:B------:R-:W-:Y:S05]  /*7fa0*/  BSYNC B1 ;  /* 0x0000000000017941 */ /* 0x000fea0003800000 */
.L_x_122:
[----:B------:R-:W-:-:S13]  /*7fb0*/  LOP3.LUT P1, RZ, R4, 0xff, RZ, 0xc0, !PT ;  /* 0x000000ff04ff7812 */ /* 0x000fda000782c0ff */
[----:B------:R-:W-:Y:S05]  /*7fc0*/  @P1 BRA `(.L_x_126) ;  /* 0xfffffff400181947 */ /* 0x000fea000383ffff */
[----:B------:R-:W-:Y:S05]  /*7fd0*/  BSYNC B0 ;  /* 0x0000000000007941 */ /* 0x000fea0003800000 */
.L_x_114:
[----:B------:R-:W-:-:S03]  /*7fe0*/  UMOV UR8, 0xffffffff ;  /* 0xffffffff00087882 */ /* 0x000fc60000000000 */
[----:B------:R-:W-:Y:S05]  /*7ff0*/  BRA.DIV UR8, `(.L_x_127) ;  /* 0x0000000608187947 */ /* 0x000fea000b800000 */
[----:B------:R-:W-:-:S13]  /*8000*/  ELECT P6, URZ, PT ;  /* 0x00000000003f782f */ /* 0x000fda00038c0000 */
.L_x_141:
[----:B------:R-:W-:Y:S04]  /*8010*/  BSSY B0, `(.L_x_128) ;  /* 0x000002b000007945 */ /* 0x000fe80003800000 */
[----:B------:R-:W-:Y:S05]  /*8020*/  @!P6 BRA `(.L_x_129) ;  /* 0x0000000000a4e947 */ /* 0x000fea0003800000 */
[----:B------:R-:W-:-:S04]  /*8030*/  LOP3.LUT R19, R19, 0x2, RZ, 0xfc, !PT ;  /* 0x0000000213137812 */ /* 0x000fc800078efcff */
[----:B------:R-:W-:-:S13]  /*8040*/  ISETP.NE.AND P0, PT, R19, 0x3, PT ;  /* 0x000000031300780c */ /* 0x000fda0003f05270 */
[----:B------:R-:W-:Y:S05]  /*8050*/  @!P0 BRA `(.L_x_130) ;  /* 0x0000000000048947 */ /* 0x000fea0003800000 */
[----:B------:R-:W-:Y:S01]  /*8060*/  BPT.TRAP 0x1 ;  /* 0x000000040000795c */ /* 0x000fe20000300000 */
.L_x_130:
[----:B------:R-:W0:Y:S01]  /*8070*/  S2R R5, SR_CgaCtaId ;  /* 0x0000000000057919 */ /* 0x000e220000008800 */
[----:B------:R-:W-:Y:S02]  /*8080*/  MOV R2, 0x400 ;  /* 0x0000040000027802 */ /* 0x000fe40000000f00 */
[----:B------:R-:W-:Y:S02]  /*8090*/  SHF.L.U32 R4, R3, 0x1f, RZ ;  /* 0x0000001f03047819 */ /* 0x000fe400000006ff */
[----:B0-----:R-:W-:-:S05]  /*80a0*/  LEA R5, R5, R2, 0x18 ;  /* 0x0000000205057211 */ /* 0x001fca00078ec0ff */
[----:B------:R-:W-:-:S04]  /*80b0*/  VIADD R5, R5, 0x20 ;  /* 0x0000002005057836 */ /* 0x000fc80000000000 */
[C---:B------:R-:W-:Y:S02]  /*80c0*/  IMAD R7, R0.reuse, 0x8, R5 ;  /* 0x0000000800077824 */ /* 0x040fe400078e0205 */
[----:B------:R-:W-:Y:S02]  /*80d0*/  VIADD R0, R0, 0x1 ;  /* 0x0000000100007836 */ /* 0x000fe40000000000 */
[----:B------:R-:W0:Y:S03]  /*80e0*/  SYNCS.PHASECHK.TRANS64.TRYWAIT P0, [R7+URZ], R4 ;  /* 0x00000004070075a7 */ /* 0x000e26000800017f */
[----:B------:R-:W-:-:S04]  /*80f0*/  ISETP.NE.AND P1, PT, R0, 0x4, PT ;  /* 0x000000040000780c */ /* 0x000fc80003f25270 */
[----:B------:R-:W-:Y:S02]  /*8100*/  SEL R2, RZ, 0x1, P1 ;  /* 0x00000001ff027807 */ /* 0x000fe40000800000 */
[----:B------:R-:W-:Y:S02]  /*8110*/  SEL R0, R0, RZ, P1 ;  /* 0x000000ff00007207 */ /* 0x000fe40000800000 */
[----:B------:R-:W-:-:S03]  /*8120*/  LOP3.LUT R9, R3, R2, RZ, 0x3c, !PT ;  /* 0x0000000203097212 */ /* 0x000fc600078e3cff */
[----:B------:R-:W-:Y:S01]  /*8130*/  IMAD R6, R0, 0x8, R5 ;  /* 0x0000000800067824 */ /* 0x000fe200078e0205 */
[----:B------:R-:W-:Y:S01]  /*8140*/  SHF.L.U32 R3, R9, 0x1f, RZ ;  /* 0x0000001f09037819 */ /* 0x000fe200000006ff */
[----:B0-----:R-:W-:Y:S06]  /*8150*/  @!P0 BRA `(.L_x_131) ;  /* 0x0000000000e08947 */ /* 0x001fec0003800000 */
.L_x_142:
[----:B------:R-:W1:Y:S01]  /*8160*/  SYNCS.PHASECHK.TRANS64.TRYWAIT P0, [R6+URZ], R3 ;  /* 0x00000003060075a7 */ /* 0x000e62000800017f */
[----:B------:R-:W-:-:S05]  /*8170*/  VIADD R0, R0, 0x1 ;  /* 0x0000000100007836 */ /* 0x000fca0000000000 */
[----:B------:R-:W-:-:S04]  /*8180*/  ISETP.NE.AND P1, PT, R0, 0x4, PT ;  /* 0x000000040000780c */ /* 0x000fc80003f25270 */
[----:B------:R-:W-:Y:S02]  /*8190*/  SEL R2, RZ, 0x1, P1 ;  /* 0x00000001ff027807 */ /* 0x000fe40000800000 */
[----:B------:R-:W-:Y:S02]  /*81a0*/  SEL R0, R0, RZ, P1 ;  /* 0x000000ff00007207 */ /* 0x000fe40000800000 */
[----:B------:R-:W-:-:S03]  /*81b0*/  LOP3.LUT R9, R9, R2, RZ, 0x3c, !PT ;  /* 0x0000000209097212 */ /* 0x000fc600078e3cff */
[----:B0-----:R-:W-:Y:S01]  /*81c0*/  IMAD R7, R0, 0x8, R5 ;  /* 0x0000000800077824 */ /* 0x001fe200078e0205 */
[----:B------:R-:W-:Y:S01]  /*81d0*/  SHF.L.U32 R4, R9, 0x1f, RZ ;  /* 0x0000001f09047819 */ /* 0x000fe200000006ff */
[----:B-1----:R-:W-:Y:S06]  /*81e0*/  @!P0 BRA `(.L_x_132) ;  /* 0x0000000000d08947 */ /* 0x002fec0003800000 */
.L_x_143:
[----:B------:R-:W1:Y:S01]  /*81f0*/  SYNCS.PHASECHK.TRANS64.TRYWAIT P0, [R7+URZ], R4 ;  /* 0x00000004070075a7 */ /* 0x000e62000800017f */
[----:B------:R-:W-:-:S05]  /*8200*/  VIADD R0, R0, 0x1 ;  /* 0x0000000100007836 */ /* 0x000fca0000000000 */
[----:B------:R-:W-:-:S04]  /*8210*/  ISETP.NE.AND P1, PT, R0, 0x4, PT ;  /* 0x000000040000780c */ /* 0x000fc80003f25270 */
[----:B------:R-:W-:Y:S02]  /*8220*/  SEL R2, RZ, 0x1, P1 ;  /* 0x00000001ff027807 */ /* 0x000fe40000800000 */
[----:B------:R-:W-:Y:S02]  /*8230*/  SEL R0, R0, RZ, P1 ;  /* 0x000000ff00007207 */ /* 0x000fe40000800000 */
[----:B------:R-:W-:Y:S01]  /*8240*/  LOP3.LUT R2, R9, R2, RZ, 0x3c, !PT ;  /* 0x0000000209027212 */ /* 0x000fe200078e3cff */
[----:B-1----:R-:W-:Y:S06]  /*8250*/  @!P0 BRA `(.L_x_133) ;  /* 0x0000000000c88947 */ /* 0x002fec0003800000 */
.L_x_144:
[----:B------:R-:W-:Y:S01]  /*8260*/  IMAD R5, R0, 0x8, R5 ;  /* 0x0000000800057824 */ /* 0x000fe200078e0205 */
[----:B------:R-:W-:-:S07]  /*8270*/  SHF.L.U32 R0, R2, 0x1f, RZ ;  /* 0x0000001f02007819 */ /* 0x000fce00000006ff */
.L_x_134:
[----:B--2---:R2:W3:Y:S02]  /*8280*/  SYNCS.PHASECHK.TRANS64.TRYWAIT P0, [R5+URZ], R0 ;  /* 0x00000000050075a7 */ /* 0x0044e4000800017f */
[----:B---3--:R-:W-:Y:S05]  /*8290*/  @!P0 NANOSLEEP.SYNCS 0x989680 ;  /* 0x009896800000895d */ /* 0x008fea0003900000 */
[----:B------:R-:W3:Y:S02]  /*82a0*/  @!P0 SYNCS.PHASECHK.TRANS64 P0, [R5+URZ], R0 ;  /* 0x00000000050085a7 */ /* 0x000ee4000800007f */
[----:B---3--:R-:W-:Y:S05]  /*82b0*/  @!P0 BRA `(.L_x_134) ;  /* 0xfffffffc00f08947 */ /* 0x008fea000383ffff */
.L_x_129:
[----:B------:R-:W-:Y:S05]  /*82c0*/  BSYNC B0 ;  /* 0x0000000000007941 */ /* 0x000fea0003800000 */
.L_x_128:
[----:B------:R-:W-:Y:S05]  /*82d0*/  EXIT ;  /* 0x000000000000794d */ /* 0x000fea0003800000 */
.L_x_17:
[----:B---3--:R3:W4:Y:S02]  /*82e0*/  SYNCS.PHASECHK.TRANS64.TRYWAIT P1, [R3+URZ], R0 ;  /* 0x00000000030075a7 */ /* 0x008724000802017f */
[----:B----4-:R-:W-:Y:S05]  /*82f0*/  @!P1 NANOSLEEP.SYNCS 0x989680 ;  /* 0x009896800000995d */ /* 0x010fea0003900000 */
[----:B------:R-:W4:Y:S02]  /*8300*/  @!P1 SYNCS.PHASECHK.TRANS64 P1, [R3+URZ], R0 ;  /* 0x00000000030095a7 */ /* 0x000f24000802007f */
[----:B----4-:R-:W-:Y:S05]  /*8310*/  @!P1 BRA `(.L_x_17) ;  /* 0xfffffffc00f09947 */ /* 0x010fea000383ffff */
[----:B------:R-:W-:Y:S05]  /*8320*/  BRA `(.L_x_16) ;  /* 0xffffff8c00b87947 */ /* 0x000fea000383ffff */
.L_x_22:
[----:B-1----:R-:W-:-:S04]  /*8330*/  IMAD.U32 R4, RZ, RZ, UR9 ;  /* 0x00000009ff047e24 */ /* 0x002fc8000f8e00ff */
[----:B------:R1:W2:Y:S03]  /*8340*/  SYNCS.PHASECHK.TRANS64.TRYWAIT P1, [R4+URZ], R3 ;  /* 0x00000003040075a7 */ /* 0x0002a6000802017f */
[----:B--2---:R-:W-:Y:S05]  /*8350*/  @!P1 NANOSLEEP.SYNCS 0x989680 ;  /* 0x009896800000995d */ /* 0x004fea0003900000 */
[----:B------:R-:W2:Y:S02]  /*8360*/  @!P1 SYNCS.PHASECHK.TRANS64 P1, [R4+URZ], R3 ;  /* 0x00000003040095a7 */ /* 0x000ea4000802007f */
[----:B--2---:R-:W-:Y:S05]  /*8370*/  @!P1 BRA `(.L_x_22) ;  /* 0xfffffffc00ec9947 */ /* 0x004fea000383ffff */
[----:B------:R-:W-:Y:S05]  /*8380*/  BRA `(.L_x_21) ;  /* 0xffffffa000387947 */ /* 0x000fea000383ffff */
.L_x_115:
[----:B------:R-:W-:Y:S01]  /*8390*/  BSSY B1, `(.L_x_135) ;  /* 0x0000006000017945 */ /* 0x000fe20003800000 */
[----:B------:R-:W-:-:S07]  /*83a0*/  IMAD.MOV.U32 R15, RZ, RZ, -0x1 ;  /* 0xffffffffff0f7424 */ /* 0x000fce00078e00ff */
[----:B------:R-:W-:Y:S05]  /*83b0*/  WARPSYNC.COLLECTIVE R15, `(.L_x_136) ;  /* 0x000000000f0c7348 */ /* 0x000fea0003c00000 */
[----:B------:R-:W-:Y:S02]  /*83c0*/  ELECT P6, UR62, PT ;  /* 0x00000000003e782f */ /* 0x000fe400038c0000 */
[----:B------:R-:W-:Y:S01]  /*83d0*/  MOV R14, UR62 ;  /* 0x0000003e000e7c02 */ /* 0x000fe20008000f00 */
[----:B------:R-:W-:Y:S10]  /*83e0*/  ENDCOLLECTIVE ;  /* 0x000000000000791b */ /* 0x000ff40003800000 */
.L_x_136:
[----:B------:R-:W-:Y:S05]  /*83f0*/  BSYNC B1 ;  /* 0x0000000000017941 */ /* 0x000fea0003800000 */
.L_x_135:
[----:B------:R-:W-:Y:S05]  /*8400*/  BRA `(.L_x_137) ;  /* 0xfffffff000147947 */ /* 0x000fea000383ffff */
.L_x_118:
[----:B0-----:R0:W1:Y:S02]  /*8410*/  SYNCS.PHASECHK.TRANS64.TRYWAIT P1, [R12+URZ+0x20], R7 ;  /* 0x000020070c0075a7 */ /* 0x001064000802017f */
[----:B-1----:R-:W-:Y:S05]  /*8420*/  @!P1 NANOSLEEP.SYNCS 0x989680 ;  /* 0x009896800000995d */ /* 0x002fea0003900000 */
[----:B------:R-:W1:Y:S02]  /*8430*/  @!P1 SYNCS.PHASECHK.TRANS64 P1, [R12+URZ+0x20], R7 ;  /* 0x000020070c0095a7 */ /* 0x000e64000802007f */
[----:B-1----:R-:W-:Y:S05]  /*8440*/  @!P1 BRA `(.L_x_118) ;  /* 0xfffffffc00f09947 */ /* 0x002fea000383ffff */
[----:B------:R-:W-:Y:S05]  /*8450*/  BRA `(.L_x_138) ;  /* 0xfffffff000487947 */ /* 0x000fea000383ffff */
.L_x_127:
[----:B------:R-:W-:Y:S01]  /*8460*/  BSSY B0, `(.L_x_139) ;  /* 0x0000006000007945 */ /* 0x000fe20003800000 */
[----:B------:R-:W-:-:S07]  /*8470*/  IMAD.MOV.U32 R15, RZ, RZ, -0x1 ;  /* 0xffffffffff0f7424 */ /* 0x000fce00078e00ff */
[----:B------:R-:W-:Y:S05]  /*8480*/  WARPSYNC.COLLECTIVE R15, `(.L_x_140) ;  /* 0x000000000f0c7348 */ /* 0x000fea0003c00000 */
[----:B------:R-:W-:Y:S02]  /*8490*/  ELECT P6, UR62, PT ;  /* 0x00000000003e782f */ /* 0x000fe400038c0000 */
[----:B------:R-:W-:Y:S01]  /*84a0*/  MOV R14, UR62 ;  /* 0x0000003e000e7c02 */ /* 0x000fe20008000f00 */
[----:B------:R-:W-:Y:S10]  /*84b0*/  ENDCOLLECTIVE ;  /* 0x000000000000791b */ /* 0x000ff40003800000 */
.L_x_140:
[----:B------:R-:W-:Y:S05]  /*84c0*/  BSYNC B0 ;  /* 0x0000000000007941 */ /* 0x000fea0003800000 */
.L_x_139:
[----:B------:R-:W-:Y:S05]  /*84d0*/  BRA `(.L_x_141) ;  /* 0xfffffff800cc7947 */ /* 0x000fea000383ffff */
.L_x_131:
[----:B0-----:R0:W1:Y:S02]  /*84e0*/  SYNCS.PHASECHK.TRANS64.TRYWAIT P0, [R7+URZ], R4 ;  /* 0x00000004070075a7 */ /* 0x001064000800017f */
[----:B-1----:R-:W-:Y:S05]  /*84f0*/  @!P0 NANOSLEEP.SYNCS 0x989680 ;  /* 0x009896800000895d */ /* 0x002fea0003900000 */
[----:B------:R-:W1:Y:S02]  /*8500*/  @!P0 SYNCS.PHASECHK.TRANS64 P0, [R7+URZ], R4 ;  /* 0x00000004070085a7 */ /* 0x000e64000800007f */
[----:B-1----:R-:W-:Y:S05]  /*8510*/  @!P0 BRA `(.L_x_131) ;  /* 0xfffffffc00f08947 */ /* 0x002fea000383ffff */
[----:B------:R-:W-:Y:S05]  /*8520*/  BRA `(.L_x_142) ;  /* 0xfffffffc000c7947 */ /* 0x000fea000383ffff */
.L_x_132:
[----:B0-----:R0:W1:Y:S02]  /*8530*/  SYNCS.PHASECHK.TRANS64.TRYWAIT P0, [R6+URZ], R3 ;  /* 0x00000003060075a7 */ /* 0x001064000800017f */
[----:B-1----:R-:W-:Y:S05]  /*8540*/  @!P0 NANOSLEEP.SYNCS 0x989680 ;  /* 0x009896800000895d */ /* 0x002fea0003900000 */
[----:B------:R-:W1:Y:S02]  /*8550*/  @!P0 SYNCS.PHASECHK.TRANS64 P0, [R6+URZ], R3 ;  /* 0x00000003060085a7 */ /* 0x000e64000800007f */
[----:B-1----:R-:W-:Y:S05]  /*8560*/  @!P0 BRA `(.L_x_132) ;  /* 0xfffffffc00f08947 */ /* 0x002fea000383ffff */
[----:B------:R-:W-:Y:S05]  /*8570*/  BRA `(.L_x_143) ;  /* 0xfffffffc001c7947 */ /* 0x000fea000383ffff */
.L_x_133:
[----:B-1----:R1:W2:Y:S02]  /*8580*/  SYNCS.PHASECHK.TRANS64.TRYWAIT P0, [R7+URZ], R4 ;  /* 0x00000004070075a7 */ /* 0x0022a4000800017f */
[----:B--2---:R-:W-:Y:S05]  /*8590*/  @!P0 NANOSLEEP.SYNCS 0x989680 ;  /* 0x009896800000895d */ /* 0x004fea0003900000 */
[----:B------:R-:W2:Y:S02]  /*85a0*/  @!P0 SYNCS.PHASECHK.TRANS64 P0, [R7+URZ], R4 ;  /* 0x00000004070085a7 */ /* 0x000ea4000800007f */
[----:B--2---:R-:W-:Y:S05]  /*85b0*/  @!P0 BRA `(.L_x_133) ;  /* 0xfffffffc00f08947 */ /* 0x004fea000383ffff */
[----:B------:R-:W-:Y:S05]  /*85c0*/  BRA `(.L_x_144) ;  /* 0xfffffffc00247947 */ /* 0x000fea000383ffff */
.L_x_145:
[----:B------:R-:W-:-:S00]  /*85d0*/  BRA `(.L_x_145) ;  /* 0xfffffffc00fc7947 */ /* 0x000fc0000383ffff */
[----:B------:R-:W-:-:S00]  /*85e0*/  NOP ;  /* 0x0000000000007918 */ /* 0x000fc00000000000 */
        /* <DEDUP_REMOVED lines=9> */
.L_x_146:


//--------------------- .nv.global.init           --------------------------
	.section	.nv.global.init,"aw",@progbits
.nv.global.init:
	.type		$str$22,@object
	.size		$str$22,($str$23 - $str$22)
$str$22:
        /*0000*/ 	.byte	0x6b, 0x5f, 0x74, 0x69, 0x6c, 0x65, 0x5f, 0x63, 0x6f, 0x75, 0x6e, 0x74, 0x20, 0x3e, 0x3d, 0x20
        /*0010*/ 	.byte	0x31, 0x00
	.type		$str$23,@object
	.size		$str$23,(__unnamed_1 - $str$23)
$str$23:
        /*0012*/ 	.byte	0x2f, 0x74, 0x6d, 0x70, 0x2f, 0x63, 0x75, 0x74, 0x6c, 0x61, 0x73, 0x73, 0x5f, 0x73, 0x77, 0x65
        /*0022*/ 	.byte	0x65, 0x70, 0x5f, 0x73, 0x72, 0x63, 0x2f, 0x69, 0x6e, 0x63, 0x6c, 0x75, 0x64, 0x65, 0x2f, 0x63
        /*0032*/ 	.byte	0x75, 0x74, 0x6c, 0x61, 0x73, 0x73, 0x2f, 0x67, 0x65, 0x6d, 0x6d, 0x2f, 0x63, 0x6f, 0x6c, 0x6c
        /*0042*/ 	.byte	0x65, 0x63, 0x74, 0x69, 0x76, 0x65, 0x2f, 0x73, 0x6d, 0x39, 0x30, 0x5f, 0x6d, 0x6d, 0x61, 0x5f
        /*0052*/ 	.byte	0x74, 0x6d, 0x61, 0x5f, 0x67, 0x6d, 0x6d, 0x61, 0x5f, 0x73, 0x73, 0x5f, 0x77, 0x61, 0x72, 0x70
        /*0062*/ 	.byte	0x73, 0x70, 0x65, 0x63, 0x69, 0x61, 0x6c, 0x69, 0x7a, 0x65, 0x64, 0x2e, 0x68, 0x70, 0x70, 0x00
	.type		__unnamed_1,@object
	.size		__unnamed_1,(.L_0 - __unnamed_1)
__unnamed_1:
        /*0072*/ 	.byte	0x76, 0x6f, 0x69, 0x64, 0x20, 0x63, 0x75, 0x74, 0x6c, 0x61, 0x73, 0x73, 0x3a, 0x3a, 0x67, 0x65
        /* <DEDUP_REMOVED lines=180> */
        /*0bc2*/ 	.byte	0x79, 0x5d, 0x00
.L_0:


//--------------------- .nv.shared._ZN7cutlass13device_kernelINS_4gemm6kernel13GemmUniversalIN4cute5tupleIJiiiiEEENS1_10collective13CollectiveMmaINS1_34MainloopSm90TmaGmmaWarpSpecializedILi4ENS5_IJNS4_1CILi1EEESB_SB_EEENS1_35KernelTmaWarpSpecializedCooperativeEEENS5_IJNSA_ILi128EEENSA_ILi80EEESF_EEENS_10bfloat16_tENS5_IJlSB_lEEESI_SJ_NS4_8TiledMMAINS4_8MMA_AtomIJNS4_4SM904GMMA27MMA_64x16x16_F32BF16BF16_SSILNSN_5MajorE0ELSP_0ELNSN_7ScaleInE1ELSQ_1EEEEEENS4_6LayoutINS5_IJNSA_ILi2EEESB_SB_EEENS5_IJSB_NSA_ILi0EEESW_EEEEENS5_IJNS4_10UnderscoreESZ_SZ_EEEEENS4_13SM90_TMA_LOADENS4_14ComposedLayoutINS4_7SwizzleILi3ELi4ELi3EEENS4_18smem_ptr_flag_bitsILi16EEENST_INS5_IJNSA_ILi8EEENSA_ILi64EEEEEENS5_IJS19_SB_EEEEEEEvNS4_8identityES12_S1D_vS1E_EENS_8epilogue10collective6detail29Sm90TmaWarpSpecializedAdapterINS1H_15DefaultEpilogueISI_SJ_SJ_NS1G_6thread17LinearCombinationISI_Li1EffLNS1L_9ScaleType4KindE0ELNS_15FloatRoundStyleE2ESI_EENS1_15EpilogueDefaultEEEEEvvEEEEvNT_6ParamsE --------------------------
	.section	.nv.shared._ZN7cutlass13device_kernelINS_4gemm6kernel13GemmUniversalIN4cute5tupleIJiiiiEEENS1_10collective13CollectiveMmaINS1_34MainloopSm90TmaGmmaWarpSpecializedILi4ENS5_IJNS4_1CILi1EEESB_SB_EEENS1_35KernelTmaWarpSpecializedCooperativeEEENS5_IJNSA_ILi128EEENSA_ILi80EEESF_EEENS_10bfloat16_tENS5_IJlSB_lEEESI_SJ_NS4_8TiledMMAINS4_8MMA_AtomIJNS4_4SM904GMMA27MMA_64x16x16_F32BF16BF16_SSILNSN_5MajorE0ELSP_0ELNSN_7ScaleInE1ELSQ_1EEEEEENS4_6LayoutINS5_IJNSA_ILi2EEESB_SB_EEENS5_IJSB_NSA_ILi0EEESW_EEEEENS5_IJNS4_10UnderscoreESZ_SZ_EEEEENS4_13SM90_TMA_LOADENS4_14ComposedLayoutINS4_7SwizzleILi3ELi4ELi3EEENS4_18smem_ptr_flag_bitsILi16EEENST_INS5_IJNSA_ILi8EEENSA_ILi64EEEEEENS5_IJS19_SB_EEEEEEEvNS4_8identityES12_S1D_vS1E_EENS_8epilogue10collective6detail29Sm90TmaWarpSpecializedAdapterINS1H_15DefaultEpilogueISI_SJ_SJ_NS1G_6thread17LinearCombinationISI_Li1EffLNS1L_9ScaleType4KindE0ELNS_15FloatRoundStyleE2ESI_EENS1_15EpilogueDefaultEEEEEvvEEEEvNT_6ParamsE,"aw",@nobits
	.sectionflags	@""
	.align	16
	.zero		1024


//--------------------- .nv.shared.reserved.0     --------------------------
	.section	.nv.shared.reserved.0,"aw",@nobits
	.weak		__nv_reservedSMEM_offset_0_alias
	.size		__nv_reservedSMEM_offset_0_alias, 0, 0
	.other		__nv_reservedSMEM_offset_0_alias,@"STO_CUDA_RESERVED_SHARED STV_DEFAULT"
__nv_reservedSMEM_offset_0_alias:
	.zero		0


//--------------------- .nv.global                --------------------------
	.section	.nv.global,"aw",@nobits
.nv.global:
	.type		_ZN40_INTERNAL_709b2b33_4_k_cu_6855e054_124074cute1_E,@object
	.size		_ZN40_INTERNAL_709b2b33_4_k_cu_6855e054_124074cute1_E,(_ZN40_INTERNAL_709b2b33_4_k_cu_6855e054_124074cuda3std3__45__cpo6cbeginE - _ZN40_INTERNAL_709b2b33_4_k_cu_6855e054_124074cute1_E)
_ZN40_INTERNAL_709b2b33_4_k_cu_6855e054_124074cute1_E:
	.zero		1
	.type		_ZN40_INTERNAL_709b2b33_4_k_cu_6855e054_124074cuda3std3__45__cpo6cbeginE,@object
	.size		_ZN40_INTERNAL_709b2b33_4_k_cu_6855e054_124074cuda3std3__45__cpo6cbeginE,(_ZN40_INTERNAL_709b2b33_4_k_cu_6855e054_124074cuda3std3__48in_placeE - _ZN40_INTERNAL_709b2b33_4_k_cu_6855e054_124074cuda3std3__45__cpo6cbeginE)
_ZN40_INTERNAL_709b2b33_4_k_cu_6855e054_124074cuda3std3__45__cpo6cbeginE:
	.zero		1
	.type		_ZN40_INTERNAL_709b2b33_4_k_cu_6855e054_124074cuda3std3__48in_placeE,@object
	.size		_ZN40_INTERNAL_709b2b33_4_k_cu_6855e054_124074cuda3std3__48in_placeE,(_ZN40_INTERNAL_709b2b33_4_k_cu_6855e054_124074cuda3std6ranges3__45__cpo9iter_moveE - _ZN40_INTERNAL_709b2b33_4_k_cu_6855e054_124074cuda3std3__48in_placeE)
_ZN40_INTERNAL_709b2b33_4_k_cu_6855e054_124074cuda3std3__48in_placeE:
	.zero		1
	.type		_ZN40_INTERNAL_709b2b33_4_k_cu_6855e054_124074cuda3std6ranges3__45__cpo9iter_moveE,@object
	.size		_ZN40_INTERNAL_709b2b33_4_k_cu_6855e054_124074cuda3std6ranges3__45__cpo9iter_moveE,(_ZN40_INTERNAL_709b2b33_4_k_cu_6855e054_124074cuda3std3__45__cpo5beginE - _ZN40_INTERNAL_709b2b33_4_k_cu_6855e054_124074cuda3std6ranges3__45__cpo9iter_moveE)
_ZN40_INTERNAL_709b2b33_4_k_cu_6855e054_124074cuda3std6ranges3__45__cpo9iter_moveE:
	.zero		1
	.type		_ZN40_INTERNAL_709b2b33_4_k_cu_6855e054_124074cuda3std3__45__cpo5beginE,@object
	.size		_ZN40_INTERNAL_709b2b33_4_k_cu_6855e054_124074cuda3std3__45__cpo5beginE,(_ZN40_INTERNAL_709b2b33_4_k_cu_6855e054_124074cuda3std3__442_GLOBAL__N__709b2b33_4_k_cu_6855e054_124076ignoreE - _ZN40_INTERNAL_709b2b33_4_k_cu_6855e054_124074cuda3std3__45__cpo5beginE)
_ZN40_INTERNAL_709b2b33_4_k_cu_6855e054_124074cuda3std3__45__cpo5beginE:
	.zero		1
	.type		_ZN40_INTERNAL_709b2b33_4_k_cu_6855e054_124074cuda3std3__442_GLOBAL__N__709b2b33_4_k_cu_6855e054_124076ignoreE,@object
	.size		_ZN40_INTERNAL_709b2b33_4_k_cu_6855e054_124074cuda3std3__442_GLOBAL__N__709b2b33_4_k_cu_6855e054_124076ignoreE,(_ZN40_INTERNAL_709b2b33_4_k_cu_6855e054_124074cute7productE - _ZN40_INTERNAL_709b2b33_4_k_cu_6855e054_124074cuda3std3__442_GLOBAL__N__709b2b33_4_k_cu_6855e054_124076ignoreE)
_ZN40_INTERNAL_709b2b33_4_k_cu_6855e054_124074cuda3std3__442_GLOBAL__N__709b2b33_4_k_cu_6855e054_124076ignoreE:
	.zero		1
	.type		_ZN40_INTERNAL_709b2b33_4_k_cu_6855e054_124074cute7productE,@object
	.size		_ZN40_INTERNAL_709b2b33_4_k_cu_6855e054_124074cute7productE,(_ZN40_INTERNAL_709b2b33_4_k_cu_6855e054_124074cuda3std3__45__cpo3endE - _ZN40_INTERNAL_709b2b33_4_k_cu_6855e054_124074cute7productE)
_ZN40_INTERNAL_709b2b33_4_k_cu_6855e054_124074cute7productE:
	.zero		1
	.type		_ZN40_INTERNAL_709b2b33_4_k_cu_6855e054_124074cuda3std3__45__cpo3endE,@object
	.size		_ZN40_INTERNAL_709b2b33_4_k_cu_6855e054_124074cuda3std3__45__cpo3endE,(_ZN40_INTERNAL_709b2b33_4_k_cu_6855e054_124074cuda3std3__419piecewise_constructE - _ZN40_INTERNAL_709b2b33_4_k_cu_6855e054_124074cuda3std3__45__cpo3endE)
_ZN40_INTERNAL_709b2b33_4_k_cu_6855e054_124074cuda3std3__45__cpo3endE:
	.zero		1
	.type		_ZN40_INTERNAL_709b2b33_4_k_cu_6855e054_124074cuda3std3__419piecewise_constructE,@object
	.size		_ZN40_INTERNAL_709b2b33_4_k_cu_6855e054_124074cuda3std3__419piecewise_constructE,(_ZN40_INTERNAL_709b2b33_4_k_cu_6855e054_124074cuda3std3__45__cpo4cendE - _ZN40_INTERNAL_709b2b33_4_k_cu_6855e054_124074cuda3std3__419piecewise_constructE)
_ZN40_INTERNAL_709b2b33_4_k_cu_6855e054_124074cuda3std3__419piecewise_constructE:
	.zero		1
	.type		_ZN40_INTERNAL_709b2b33_4_k_cu_6855e054_124074cuda3std3__45__cpo4cendE,@object
	.size		_ZN40_INTERNAL_709b2b33_4_k_cu_6855e054_124074cuda3std3__45__cpo4cendE,(_ZN40_INTERNAL_709b2b33_4_k_cu_6855e054_124074cuda3std6ranges3__45__cpo4swapE - _ZN40_INTERNAL_709b2b33_4_k_cu_6855e054_124074cuda3std3__45__cpo4cendE)
_ZN40_INTERNAL_709b2b33_4_k_cu_6855e054_124074cuda3std3__45__cpo4cendE:
	.zero		1
	.type		_ZN40_INTERNAL_709b2b33_4_k_cu_6855e054_124074cuda3std6ranges3__45__cpo4swapE,@object
	.size		_ZN40_INTERNAL_709b2b33_4_k_cu_6855e054_124074cuda3std6ranges3__45__cpo4swapE,(.L_8 - _ZN40_INTERNAL_709b2b33_4_k_cu_6855e054_124074cuda3std6ranges3__45__cpo4swapE)
_ZN40_INTERNAL_709b2b33_4_k_cu_6855e054_124074cuda3std6ranges3__45__cpo4swapE:
	.zero		1
.L_8:


//--------------------- .nv.constant0._ZN7cutlass13device_kernelINS_4gemm6kernel13GemmUniversalIN4cute5tupleIJiiiiEEENS1_10collective13CollectiveMmaINS1_34MainloopSm90TmaGmmaWarpSpecializedILi4ENS5_IJNS4_1CILi1EEESB_SB_EEENS1_35KernelTmaWarpSpecializedCooperativeEEENS5_IJNSA_ILi128EEENSA_ILi80EEESF_EEENS_10bfloat16_tENS5_IJlSB_lEEESI_SJ_NS4_8TiledMMAINS4_8MMA_AtomIJNS4_4SM904GMMA27MMA_64x16x16_F32BF16BF16_SSILNSN_5MajorE0ELSP_0ELNSN_7ScaleInE1ELSQ_1EEEEEENS4_6LayoutINS5_IJNSA_ILi2EEESB_SB_EEENS5_IJSB_NSA_ILi0EEESW_EEEEENS5_IJNS4_10UnderscoreESZ_SZ_EEEEENS4_13SM90_TMA_LOADENS4_14ComposedLayoutINS4_7SwizzleILi3ELi4ELi3EEENS4_18smem_ptr_flag_bitsILi16EEENST_INS5_IJNSA_ILi8EEENSA_ILi64EEEEEENS5_IJS19_SB_EEEEEEEvNS4_8identityES12_S1D_vS1E_EENS_8epilogue10collective6detail29Sm90TmaWarpSpecializedAdapterINS1H_15DefaultEpilogueISI_SJ_SJ_NS1G_6thread17LinearCombinationISI_Li1EffLNS1L_9ScaleType4KindE0ELNS_15FloatRoundStyleE2ESI_EENS1_15EpilogueDefaultEEEEEvvEEEEvNT_6ParamsE --------------------------
	.section	.nv.constant0._ZN7cutlass13device_kernelINS_4gemm6kernel13GemmUniversalIN4cute5tupleIJiiiiEEENS1_10collective13CollectiveMmaINS1_34MainloopSm90TmaGmmaWarpSpecializedILi4ENS5_IJNS4_1CILi1EEESB_SB_EEENS1_35KernelTmaWarpSpecializedCooperativeEEENS5_IJNSA_ILi128EEENSA_ILi80EEESF_EEENS_10bfloat16_tENS5_IJlSB_lEEESI_SJ_NS4_8TiledMMAINS4_8MMA_AtomIJNS4_4SM904GMMA27MMA_64x16x16_F32BF16BF16_SSILNSN_5MajorE0ELSP_0ELNSN_7ScaleInE1ELSQ_1EEEEEENS4_6LayoutINS5_IJNSA_ILi2EEESB_SB_EEENS5_IJSB_NSA_ILi0EEESW_EEEEENS5_IJNS4_10UnderscoreESZ_SZ_EEEEENS4_13SM90_TMA_LOADENS4_14ComposedLayoutINS4_7SwizzleILi3ELi4ELi3EEENS4_18smem_ptr_flag_bitsILi16EEENST_INS5_IJNSA_ILi8EEENSA_ILi64EEEEEENS5_IJS19_SB_EEEEEEEvNS4_8identityES12_S1D_vS1E_EENS_8epilogue10collective6detail29Sm90TmaWarpSpecializedAdapterINS1H_15DefaultEpilogueISI_SJ_SJ_NS1G_6thread17LinearCombinationISI_Li1EffLNS1L_9ScaleType4KindE0ELNS_15FloatRoundStyleE2ESI_EENS1_15EpilogueDefaultEEEEEvvEEEEvNT_6ParamsE,"a",@progbits
	.sectionflags	@""
	.align	4
.nv.constant0._ZN7cutlass13device_kernelINS_4gemm6kernel13GemmUniversalIN4cute5tupleIJiiiiEEENS1_10collective13CollectiveMmaINS1_34MainloopSm90TmaGmmaWarpSpecializedILi4ENS5_IJNS4_1CILi1EEESB_SB_EEENS1_35KernelTmaWarpSpecializedCooperativeEEENS5_IJNSA_ILi128EEENSA_ILi80EEESF_EEENS_10bfloat16_tENS5_IJlSB_lEEESI_SJ_NS4_8TiledMMAINS4_8MMA_AtomIJNS4_4SM904GMMA27MMA_64x16x16_F32BF16BF16_SSILNSN_5MajorE0ELSP_0ELNSN_7ScaleInE1ELSQ_1EEEEEENS4_6LayoutINS5_IJNSA_ILi2EEESB_SB_EEENS5_IJSB_NSA_ILi0EEESW_EEEEENS5_IJNS4_10UnderscoreESZ_SZ_EEEEENS4_13SM90_TMA_LOADENS4_14ComposedLayoutINS4_7SwizzleILi3ELi4ELi3EEENS4_18smem_ptr_flag_bitsILi16EEENST_INS5_IJNSA_ILi8EEENSA_ILi64EEEEEENS5_IJS19_SB_EEEEEEEvNS4_8identityES12_S1D_vS1E_EENS_8epilogue10collective6detail29Sm90TmaWarpSpecializedAdapterINS1H_15DefaultEpilogueISI_SJ_SJ_NS1G_6thread17LinearCombinationISI_Li1EffLNS1L_9ScaleType4KindE0ELNS_15FloatRoundStyleE2ESI_EENS1_15EpilogueDefaultEEEEEvvEEEEvNT_6ParamsE:
	.zero		1664


//--------------------- SYMBOLS --------------------------

	.type		.nv.reservedSmem.offset0,@object
	.size		.nv.reservedSmem.offset0,0x4
	.type		__assertfail,@function
